//
// Generated by NVIDIA NVVM Compiler
//
// Compiler Build ID: CL-36424714
// Cuda compilation tools, release 13.0, V13.0.88
// Based on NVVM 20.0.0
//

.version 9.0
.target sm_100
.address_size 64

	// .globl	_Z21ccel_kernel_unalignedPKfPKiPfii
// _ZZ21ccel_kernel_unalignedPKfPKiPfiiE5shmem has been demoted
// _ZZ21ccel_kernel_unalignedPKfPKiPfiiE9log_label has been demoted
// _ZZ21ccel_kernel_unalignedPKfPKiPfiiE7sum_val has been demoted

.visible .entry _Z21ccel_kernel_unalignedPKfPKiPfii(
	.param .u64 .ptr .align 1 _Z21ccel_kernel_unalignedPKfPKiPfii_param_0,
	.param .u64 .ptr .align 1 _Z21ccel_kernel_unalignedPKfPKiPfii_param_1,
	.param .u64 .ptr .align 1 _Z21ccel_kernel_unalignedPKfPKiPfii_param_2,
	.param .u32 _Z21ccel_kernel_unalignedPKfPKiPfii_param_3,
	.param .u32 _Z21ccel_kernel_unalignedPKfPKiPfii_param_4
)
{
	.reg .pred 	%p<35>;
	.reg .b32 	%r<101>;
	.reg .b32 	%f<274>;
	.reg .b64 	%rd<17>;
	// demoted variable
	.shared .align 4 .b8 _ZZ21ccel_kernel_unalignedPKfPKiPfiiE5shmem[264];
	// demoted variable
	.shared .align 4 .f32 _ZZ21ccel_kernel_unalignedPKfPKiPfiiE9log_label;
	// demoted variable
	.shared .align 4 .f32 _ZZ21ccel_kernel_unalignedPKfPKiPfiiE7sum_val;
	ld.param.u64 	%rd4, [_Z21ccel_kernel_unalignedPKfPKiPfii_param_0];
	ld.param.u64 	%rd2, [_Z21ccel_kernel_unalignedPKfPKiPfii_param_1];
	ld.param.u64 	%rd3, [_Z21ccel_kernel_unalignedPKfPKiPfii_param_2];
	ld.param.u32 	%r30, [_Z21ccel_kernel_unalignedPKfPKiPfii_param_3];
	ld.param.u32 	%r31, [_Z21ccel_kernel_unalignedPKfPKiPfii_param_4];
	cvta.to.global.u64 	%rd1, %rd4;
	mov.u32 	%r1, %tid.x;
	mov.u32 	%r2, %tid.y;
	mov.u32 	%r3, %ctaid.x;
	shl.b32 	%r4, %r2, 9;
	add.s32 	%r98, %r4, %r1;
	mul.lo.s32 	%r6, %r31, %r3;
	setp.gt.s32 	%p1, %r4, %r31;
	@%p1 bra 	$L__BB0_27;
	cvta.to.global.u64 	%rd5, %rd2;
	mul.wide.u32 	%rd6, %r3, 4;
	add.s64 	%rd7, %rd5, %rd6;
	ld.global.u32 	%r7, [%rd7];
	mov.b32 	%r32, 0;
	st.shared.u32 	[_ZZ21ccel_kernel_unalignedPKfPKiPfiiE7sum_val], %r32;
	add.s32 	%r33, %r4, 512;
	min.u32 	%r8, %r31, %r33;
	setp.ge.u32 	%p2, %r98, %r8;
	mov.f32 	%f273, 0f00000000;
	mov.f32 	%f272, 0fFF800000;
	@%p2 bra 	$L__BB0_13;
	add.s32 	%r34, %r98, 32;
	max.u32 	%r35, %r8, %r34;
	not.b32 	%r36, %r1;
	add.s32 	%r9, %r35, %r36;
	sub.s32 	%r37, %r9, %r4;
	shr.u32 	%r38, %r37, 5;
	add.s32 	%r10, %r38, 1;
	and.b32  	%r11, %r10, 7;
	setp.lt.u32 	%p3, %r37, 224;
	mov.f32 	%f272, 0fFF800000;
	mov.f32 	%f273, 0f00000000;
	@%p3 bra 	$L__BB0_5;
	sub.s32 	%r96, %r98, %r7;
	add.s32 	%r39, %r1, %r6;
	add.s32 	%r95, %r39, %r4;
	and.b32  	%r40, %r10, 268435448;
	neg.s32 	%r94, %r40;
	mov.f32 	%f272, 0fFF800000;
	mov.f32 	%f273, 0f00000000;
$L__BB0_4:
	.pragma "nounroll";
	mul.wide.s32 	%rd8, %r95, 4;
	add.s64 	%rd9, %rd1, %rd8;
	ld.global.f32 	%f32, [%rd9];
	setp.eq.s32 	%p4, %r96, 0;
	selp.f32 	%f33, %f32, %f272, %p4;
	fma.rn.f32 	%f34, %f32, 0f3BBB989D, 0f3F000000;
	cvt.sat.f32.f32 	%f35, %f34;
	mov.f32 	%f36, 0f4B400001;
	mov.f32 	%f37, 0f437C0000;
	fma.rm.f32 	%f38, %f35, %f37, %f36;
	add.f32 	%f39, %f38, 0fCB40007F;
	neg.f32 	%f40, %f39;
	fma.rn.f32 	%f41, %f32, 0f3FB8AA3B, %f40;
	fma.rn.f32 	%f42, %f32, 0f32A57060, %f41;
	mov.b32 	%r41, %f38;
	shl.b32 	%r42, %r41, 23;
	mov.b32 	%f43, %r42;
	ex2.approx.ftz.f32 	%f44, %f42;
	fma.rn.f32 	%f45, %f44, %f43, %f273;
	add.s32 	%r43, %r98, 32;
	ld.global.f32 	%f46, [%rd9+128];
	setp.eq.s32 	%p5, %r7, %r43;
	selp.f32 	%f47, %f46, %f33, %p5;
	fma.rn.f32 	%f48, %f46, 0f3BBB989D, 0f3F000000;
	cvt.sat.f32.f32 	%f49, %f48;
	fma.rm.f32 	%f50, %f49, %f37, %f36;
	add.f32 	%f51, %f50, 0fCB40007F;
	neg.f32 	%f52, %f51;
	fma.rn.f32 	%f53, %f46, 0f3FB8AA3B, %f52;
	fma.rn.f32 	%f54, %f46, 0f32A57060, %f53;
	mov.b32 	%r44, %f50;
	shl.b32 	%r45, %r44, 23;
	mov.b32 	%f55, %r45;
	ex2.approx.ftz.f32 	%f56, %f54;
	fma.rn.f32 	%f57, %f56, %f55, %f45;
	add.s32 	%r46, %r98, 64;
	ld.global.f32 	%f58, [%rd9+256];
	setp.eq.s32 	%p6, %r7, %r46;
	selp.f32 	%f59, %f58, %f47, %p6;
	fma.rn.f32 	%f60, %f58, 0f3BBB989D, 0f3F000000;
	cvt.sat.f32.f32 	%f61, %f60;
	fma.rm.f32 	%f62, %f61, %f37, %f36;
	add.f32 	%f63, %f62, 0fCB40007F;
	neg.f32 	%f64, %f63;
	fma.rn.f32 	%f65, %f58, 0f3FB8AA3B, %f64;
	fma.rn.f32 	%f66, %f58, 0f32A57060, %f65;
	mov.b32 	%r47, %f62;
	shl.b32 	%r48, %r47, 23;
	mov.b32 	%f67, %r48;
	ex2.approx.ftz.f32 	%f68, %f66;
	fma.rn.f32 	%f69, %f68, %f67, %f57;
	add.s32 	%r49, %r98, 96;
	ld.global.f32 	%f70, [%rd9+384];
	setp.eq.s32 	%p7, %r7, %r49;
	selp.f32 	%f71, %f70, %f59, %p7;
	fma.rn.f32 	%f72, %f70, 0f3BBB989D, 0f3F000000;
	cvt.sat.f32.f32 	%f73, %f72;
	fma.rm.f32 	%f74, %f73, %f37, %f36;
	add.f32 	%f75, %f74, 0fCB40007F;
	neg.f32 	%f76, %f75;
	fma.rn.f32 	%f77, %f70, 0f3FB8AA3B, %f76;
	fma.rn.f32 	%f78, %f70, 0f32A57060, %f77;
	mov.b32 	%r50, %f74;
	shl.b32 	%r51, %r50, 23;
	mov.b32 	%f79, %r51;
	ex2.approx.ftz.f32 	%f80, %f78;
	fma.rn.f32 	%f81, %f80, %f79, %f69;
	add.s32 	%r52, %r98, 128;
	ld.global.f32 	%f82, [%rd9+512];
	setp.eq.s32 	%p8, %r7, %r52;
	selp.f32 	%f83, %f82, %f71, %p8;
	fma.rn.f32 	%f84, %f82, 0f3BBB989D, 0f3F000000;
	cvt.sat.f32.f32 	%f85, %f84;
	fma.rm.f32 	%f86, %f85, %f37, %f36;
	add.f32 	%f87, %f86, 0fCB40007F;
	neg.f32 	%f88, %f87;
	fma.rn.f32 	%f89, %f82, 0f3FB8AA3B, %f88;
	fma.rn.f32 	%f90, %f82, 0f32A57060, %f89;
	mov.b32 	%r53, %f86;
	shl.b32 	%r54, %r53, 23;
	mov.b32 	%f91, %r54;
	ex2.approx.ftz.f32 	%f92, %f90;
	fma.rn.f32 	%f93, %f92, %f91, %f81;
	add.s32 	%r55, %r98, 160;
	ld.global.f32 	%f94, [%rd9+640];
	setp.eq.s32 	%p9, %r7, %r55;
	selp.f32 	%f95, %f94, %f83, %p9;
	fma.rn.f32 	%f96, %f94, 0f3BBB989D, 0f3F000000;
	cvt.sat.f32.f32 	%f97, %f96;
	fma.rm.f32 	%f98, %f97, %f37, %f36;
	add.f32 	%f99, %f98, 0fCB40007F;
	neg.f32 	%f100, %f99;
	fma.rn.f32 	%f101, %f94, 0f3FB8AA3B, %f100;
	fma.rn.f32 	%f102, %f94, 0f32A57060, %f101;
	mov.b32 	%r56, %f98;
	shl.b32 	%r57, %r56, 23;
	mov.b32 	%f103, %r57;
	ex2.approx.ftz.f32 	%f104, %f102;
	fma.rn.f32 	%f105, %f104, %f103, %f93;
	add.s32 	%r58, %r98, 192;
	ld.global.f32 	%f106, [%rd9+768];
	setp.eq.s32 	%p10, %r7, %r58;
	selp.f32 	%f107, %f106, %f95, %p10;
	fma.rn.f32 	%f108, %f106, 0f3BBB989D, 0f3F000000;
	cvt.sat.f32.f32 	%f109, %f108;
	fma.rm.f32 	%f110, %f109, %f37, %f36;
	add.f32 	%f111, %f110, 0fCB40007F;
	neg.f32 	%f112, %f111;
	fma.rn.f32 	%f113, %f106, 0f3FB8AA3B, %f112;
	fma.rn.f32 	%f114, %f106, 0f32A57060, %f113;
	mov.b32 	%r59, %f110;
	shl.b32 	%r60, %r59, 23;
	mov.b32 	%f115, %r60;
	ex2.approx.ftz.f32 	%f116, %f114;
	fma.rn.f32 	%f117, %f116, %f115, %f105;
	add.s32 	%r61, %r98, 224;
	ld.global.f32 	%f118, [%rd9+896];
	setp.eq.s32 	%p11, %r7, %r61;
	selp.f32 	%f272, %f118, %f107, %p11;
	fma.rn.f32 	%f119, %f118, 0f3BBB989D, 0f3F000000;
	cvt.sat.f32.f32 	%f120, %f119;
	fma.rm.f32 	%f121, %f120, %f37, %f36;
	add.f32 	%f122, %f121, 0fCB40007F;
	neg.f32 	%f123, %f122;
	fma.rn.f32 	%f124, %f118, 0f3FB8AA3B, %f123;
	fma.rn.f32 	%f125, %f118, 0f32A57060, %f124;
	mov.b32 	%r62, %f121;
	shl.b32 	%r63, %r62, 23;
	mov.b32 	%f126, %r63;
	ex2.approx.ftz.f32 	%f127, %f125;
	fma.rn.f32 	%f273, %f127, %f126, %f117;
	add.s32 	%r98, %r98, 256;
	add.s32 	%r96, %r96, 256;
	add.s32 	%r95, %r95, 256;
	add.s32 	%r94, %r94, 8;
	setp.ne.s32 	%p12, %r94, 0;
	@%p12 bra 	$L__BB0_4;
$L__BB0_5:
	setp.eq.s32 	%p13, %r11, 0;
	@%p13 bra 	$L__BB0_13;
	setp.lt.u32 	%p14, %r11, 4;
	@%p14 bra 	$L__BB0_8;
	add.s32 	%r64, %r98, %r6;
	mul.wide.s32 	%rd10, %r64, 4;
	add.s64 	%rd11, %rd1, %rd10;
	ld.global.f32 	%f129, [%rd11];
	setp.eq.s32 	%p15, %r7, %r98;
	selp.f32 	%f130, %f129, %f272, %p15;
	fma.rn.f32 	%f131, %f129, 0f3BBB989D, 0f3F000000;
	cvt.sat.f32.f32 	%f132, %f131;
	mov.f32 	%f133, 0f4B400001;
	mov.f32 	%f134, 0f437C0000;
	fma.rm.f32 	%f135, %f132, %f134, %f133;
	add.f32 	%f136, %f135, 0fCB40007F;
	neg.f32 	%f137, %f136;
	fma.rn.f32 	%f138, %f129, 0f3FB8AA3B, %f137;
	fma.rn.f32 	%f139, %f129, 0f32A57060, %f138;
	mov.b32 	%r65, %f135;
	shl.b32 	%r66, %r65, 23;
	mov.b32 	%f140, %r66;
	ex2.approx.ftz.f32 	%f141, %f139;
	fma.rn.f32 	%f142, %f141, %f140, %f273;
	add.s32 	%r67, %r98, 32;
	ld.global.f32 	%f143, [%rd11+128];
	setp.eq.s32 	%p16, %r7, %r67;
	selp.f32 	%f144, %f143, %f130, %p16;
	fma.rn.f32 	%f145, %f143, 0f3BBB989D, 0f3F000000;
	cvt.sat.f32.f32 	%f146, %f145;
	fma.rm.f32 	%f147, %f146, %f134, %f133;
	add.f32 	%f148, %f147, 0fCB40007F;
	neg.f32 	%f149, %f148;
	fma.rn.f32 	%f150, %f143, 0f3FB8AA3B, %f149;
	fma.rn.f32 	%f151, %f143, 0f32A57060, %f150;
	mov.b32 	%r68, %f147;
	shl.b32 	%r69, %r68, 23;
	mov.b32 	%f152, %r69;
	ex2.approx.ftz.f32 	%f153, %f151;
	fma.rn.f32 	%f154, %f153, %f152, %f142;
	add.s32 	%r70, %r98, 64;
	ld.global.f32 	%f155, [%rd11+256];
	setp.eq.s32 	%p17, %r7, %r70;
	selp.f32 	%f156, %f155, %f144, %p17;
	fma.rn.f32 	%f157, %f155, 0f3BBB989D, 0f3F000000;
	cvt.sat.f32.f32 	%f158, %f157;
	fma.rm.f32 	%f159, %f158, %f134, %f133;
	add.f32 	%f160, %f159, 0fCB40007F;
	neg.f32 	%f161, %f160;
	fma.rn.f32 	%f162, %f155, 0f3FB8AA3B, %f161;
	fma.rn.f32 	%f163, %f155, 0f32A57060, %f162;
	mov.b32 	%r71, %f159;
	shl.b32 	%r72, %r71, 23;
	mov.b32 	%f164, %r72;
	ex2.approx.ftz.f32 	%f165, %f163;
	fma.rn.f32 	%f166, %f165, %f164, %f154;
	add.s32 	%r73, %r98, 96;
	ld.global.f32 	%f167, [%rd11+384];
	setp.eq.s32 	%p18, %r7, %r73;
	selp.f32 	%f272, %f167, %f156, %p18;
	fma.rn.f32 	%f168, %f167, 0f3BBB989D, 0f3F000000;
	cvt.sat.f32.f32 	%f169, %f168;
	fma.rm.f32 	%f170, %f169, %f134, %f133;
	add.f32 	%f171, %f170, 0fCB40007F;
	neg.f32 	%f172, %f171;
	fma.rn.f32 	%f173, %f167, 0f3FB8AA3B, %f172;
	fma.rn.f32 	%f174, %f167, 0f32A57060, %f173;
	mov.b32 	%r74, %f170;
	shl.b32 	%r75, %r74, 23;
	mov.b32 	%f175, %r75;
	ex2.approx.ftz.f32 	%f176, %f174;
	fma.rn.f32 	%f273, %f176, %f175, %f166;
	add.s32 	%r98, %r98, 128;
$L__BB0_8:
	and.b32  	%r76, %r10, 3;
	setp.eq.s32 	%p19, %r76, 0;
	@%p19 bra 	$L__BB0_13;
	setp.eq.s32 	%p20, %r76, 1;
	@%p20 bra 	$L__BB0_11;
	add.s32 	%r77, %r98, %r6;
	mul.wide.s32 	%rd12, %r77, 4;
	add.s64 	%rd13, %rd1, %rd12;
	ld.global.f32 	%f178, [%rd13];
	setp.eq.s32 	%p21, %r7, %r98;
	selp.f32 	%f179, %f178, %f272, %p21;
	fma.rn.f32 	%f180, %f178, 0f3BBB989D, 0f3F000000;
	cvt.sat.f32.f32 	%f181, %f180;
	mov.f32 	%f182, 0f4B400001;
	mov.f32 	%f183, 0f437C0000;
	fma.rm.f32 	%f184, %f181, %f183, %f182;
	add.f32 	%f185, %f184, 0fCB40007F;
	neg.f32 	%f186, %f185;
	fma.rn.f32 	%f187, %f178, 0f3FB8AA3B, %f186;
	fma.rn.f32 	%f188, %f178, 0f32A57060, %f187;
	mov.b32 	%r78, %f184;
	shl.b32 	%r79, %r78, 23;
	mov.b32 	%f189, %r79;
	ex2.approx.ftz.f32 	%f190, %f188;
	fma.rn.f32 	%f191, %f190, %f189, %f273;
	add.s32 	%r80, %r98, 32;
	ld.global.f32 	%f192, [%rd13+128];
	setp.eq.s32 	%p22, %r7, %r80;
	selp.f32 	%f272, %f192, %f179, %p22;
	fma.rn.f32 	%f193, %f192, 0f3BBB989D, 0f3F000000;
	cvt.sat.f32.f32 	%f194, %f193;
	fma.rm.f32 	%f195, %f194, %f183, %f182;
	add.f32 	%f196, %f195, 0fCB40007F;
	neg.f32 	%f197, %f196;
	fma.rn.f32 	%f198, %f192, 0f3FB8AA3B, %f197;
	fma.rn.f32 	%f199, %f192, 0f32A57060, %f198;
	mov.b32 	%r81, %f195;
	shl.b32 	%r82, %r81, 23;
	mov.b32 	%f200, %r82;
	ex2.approx.ftz.f32 	%f201, %f199;
	fma.rn.f32 	%f273, %f201, %f200, %f191;
	add.s32 	%r98, %r98, 64;
$L__BB0_11:
	and.b32  	%r83, %r9, 32;
	setp.ne.s32 	%p23, %r83, 0;
	@%p23 bra 	$L__BB0_13;
	add.s32 	%r84, %r98, %r6;
	mul.wide.s32 	%rd14, %r84, 4;
	add.s64 	%rd15, %rd1, %rd14;
	ld.global.f32 	%f202, [%rd15];
	setp.eq.s32 	%p24, %r7, %r98;
	selp.f32 	%f272, %f202, %f272, %p24;
	fma.rn.f32 	%f203, %f202, 0f3BBB989D, 0f3F000000;
	cvt.sat.f32.f32 	%f204, %f203;
	mov.f32 	%f205, 0f4B400001;
	mov.f32 	%f206, 0f437C0000;
	fma.rm.f32 	%f207, %f204, %f206, %f205;
	add.f32 	%f208, %f207, 0fCB40007F;
	neg.f32 	%f209, %f208;
	fma.rn.f32 	%f210, %f202, 0f3FB8AA3B, %f209;
	fma.rn.f32 	%f211, %f202, 0f32A57060, %f210;
	mov.b32 	%r85, %f207;
	shl.b32 	%r86, %r85, 23;
	mov.b32 	%f212, %r86;
	ex2.approx.ftz.f32 	%f213, %f211;
	fma.rn.f32 	%f273, %f213, %f212, %f273;
$L__BB0_13:
	mov.u32 	%r87, _ZZ21ccel_kernel_unalignedPKfPKiPfiiE5shmem;
	mad.lo.s32 	%r28, %r2, 132, %r87;
	shl.b32 	%r88, %r1, 2;
	add.s32 	%r29, %r28, %r88;
	st.shared.f32 	[%r29], %f273;
	setp.eq.f32 	%p25, %f272, 0fFF800000;
	@%p25 bra 	$L__BB0_15;
	st.shared.f32 	[_ZZ21ccel_kernel_unalignedPKfPKiPfiiE9log_label], %f272;
$L__BB0_15:
	bar.sync 	0;
	setp.gt.u32 	%p26, %r1, 15;
	@%p26 bra 	$L__BB0_17;
	ld.shared.f32 	%f214, [%r29+64];
	ld.shared.f32 	%f215, [%r29];
	add.f32 	%f216, %f214, %f215;
	st.shared.f32 	[%r29], %f216;
$L__BB0_17:
	bar.sync 	0;
	setp.gt.u32 	%p27, %r1, 7;
	@%p27 bra 	$L__BB0_19;
	ld.shared.f32 	%f217, [%r29+32];
	ld.shared.f32 	%f218, [%r29];
	add.f32 	%f219, %f217, %f218;
	st.shared.f32 	[%r29], %f219;
$L__BB0_19:
	bar.sync 	0;
	setp.gt.u32 	%p28, %r1, 3;
	@%p28 bra 	$L__BB0_21;
	ld.shared.f32 	%f220, [%r29+16];
	ld.shared.f32 	%f221, [%r29];
	add.f32 	%f222, %f220, %f221;
	st.shared.f32 	[%r29], %f222;
$L__BB0_21:
	bar.sync 	0;
	setp.gt.u32 	%p29, %r1, 1;
	@%p29 bra 	$L__BB0_23;
	ld.shared.f32 	%f223, [%r29+8];
	ld.shared.f32 	%f224, [%r29];
	add.f32 	%f225, %f223, %f224;
	st.shared.f32 	[%r29], %f225;
$L__BB0_23:
	bar.sync 	0;
	setp.ne.s32 	%p30, %r1, 0;
	@%p30 bra 	$L__BB0_25;
	ld.shared.f32 	%f226, [%r28+4];
	ld.shared.f32 	%f227, [%r29];
	add.f32 	%f228, %f226, %f227;
	st.shared.f32 	[%r29], %f228;
	ld.shared.f32 	%f229, [%r28];
	atom.shared.add.f32 	%f230, [_ZZ21ccel_kernel_unalignedPKfPKiPfiiE7sum_val], %f229;
$L__BB0_25:
	bar.sync 	0;
	or.b32  	%r89, %r1, %r2;
	setp.ne.s32 	%p31, %r89, 0;
	@%p31 bra 	$L__BB0_27;
	ld.shared.f32 	%f231, [_ZZ21ccel_kernel_unalignedPKfPKiPfiiE7sum_val];
	setp.lt.f32 	%p32, %f231, 0f00800000;
	mul.f32 	%f232, %f231, 0f4B000000;
	selp.f32 	%f233, %f232, %f231, %p32;
	selp.f32 	%f234, 0fC1B80000, 0f00000000, %p32;
	mov.b32 	%r90, %f233;
	add.s32 	%r91, %r90, -1059760811;
	and.b32  	%r92, %r91, -8388608;
	sub.s32 	%r93, %r90, %r92;
	mov.b32 	%f235, %r93;
	cvt.rn.f32.s32 	%f236, %r92;
	fma.rn.f32 	%f237, %f236, 0f34000000, %f234;
	add.f32 	%f238, %f235, 0fBF800000;
	fma.rn.f32 	%f239, %f238, 0fBE055027, 0f3E1039F6;
	fma.rn.f32 	%f240, %f239, %f238, 0fBDF8CDCC;
	fma.rn.f32 	%f241, %f240, %f238, 0f3E0F2955;
	fma.rn.f32 	%f242, %f241, %f238, 0fBE2AD8B9;
	fma.rn.f32 	%f243, %f242, %f238, 0f3E4CED0B;
	fma.rn.f32 	%f244, %f243, %f238, 0fBE7FFF22;
	fma.rn.f32 	%f245, %f244, %f238, 0f3EAAAA78;
	fma.rn.f32 	%f246, %f245, %f238, 0fBF000000;
	mul.f32 	%f247, %f238, %f246;
	fma.rn.f32 	%f248, %f247, %f238, %f238;
	fma.rn.f32 	%f249, %f237, 0f3F317218, %f248;
	setp.gt.u32 	%p33, %r90, 2139095039;
	fma.rn.f32 	%f250, %f233, 0f7F800000, 0f7F800000;
	selp.f32 	%f251, %f250, %f249, %p33;
	setp.eq.f32 	%p34, %f233, 0f00000000;
	selp.f32 	%f252, 0fFF800000, %f251, %p34;
	ld.shared.f32 	%f253, [_ZZ21ccel_kernel_unalignedPKfPKiPfiiE9log_label];
	sub.f32 	%f254, %f252, %f253;
	cvt.rn.f32.s32 	%f255, %r30;
	div.rn.f32 	%f256, %f254, %f255;
	cvta.to.global.u64 	%rd16, %rd3;
	atom.global.add.f32 	%f257, [%rd16], %f256;
$L__BB0_27:
	ret;

}


// ===== COMPILED SASS (sm_100) =====

	.target	sm_100

	.elftype	@"ET_EXEC"


//--------------------- .note.nv.tkinfo           --------------------------
	.section	.note.nv.tkinfo,"",@"SHT_NOTE"
	.sectionflags	@"SHF_NOTE_NV_TKINFO"
	.tkinfo
        /*0018*/ 	.word	0x00000002
        /*0030*/ 	.string	""
        /*0030*/ 	.string	"ptxas"
        /*0030*/ 	.string	"Cuda compilation tools, release 13.0, V13.0.88"
        /*0030*/ 	.string	"Build cuda_13.0.r13.0/compiler.36424714_0"
        /*0030*/ 	.string	"-arch sm_100 -m 64 "



//--------------------- .note.nv.cuinfo           --------------------------
	.section	.note.nv.cuinfo,"",@"SHT_NOTE"
	.sectionflags	@"SHF_NOTE_NV_CUINFO"
        /*0018*/ 	.short	0x0002
        /*001a*/ 	.short	0x0064
        /*001c*/ 	.short	0x0082
	.zero		2


//--------------------- .nv.info                  --------------------------
	.section	.nv.info,"",@"SHT_CUDA_INFO"
	.align	4


	//----- nvinfo : EIATTR_REGCOUNT
	.align		4
        /*0000*/ 	.byte	0x04, 0x2f
        /*0002*/ 	.short	(.L_1 - .L_0)
	.align		4
.L_0:
        /*0004*/ 	.word	index@(_Z21ccel_kernel_unalignedPKfPKiPfii)
        /*0008*/ 	.word	0x00000020


	//----- nvinfo : EIATTR_FRAME_SIZE
	.align		4
.L_1:
        /*000c*/ 	.byte	0x04, 0x11
        /*000e*/ 	.short	(.L_3 - .L_2)
	.align		4
.L_2:
        /*0010*/ 	.word	index@($__internal_0_$__cuda_sm3x_div_rn_noftz_f32_slowpath)
        /*0014*/ 	.word	0x00000000


	//----- nvinfo : EIATTR_FRAME_SIZE
	.align		4
.L_3:
        /*0018*/ 	.byte	0x04, 0x11
        /*001a*/ 	.short	(.L_5 - .L_4)
	.align		4
.L_4:
        /*001c*/ 	.word	index@(_Z21ccel_kernel_unalignedPKfPKiPfii)
        /*0020*/ 	.word	0x00000000


	//----- nvinfo : EIATTR_MIN_STACK_SIZE
	.align		4
.L_5:
        /*0024*/ 	.byte	0x04, 0x12
        /*0026*/ 	.short	(.L_7 - .L_6)
	.align		4
.L_6:
        /*0028*/ 	.word	index@(_Z21ccel_kernel_unalignedPKfPKiPfii)
        /*002c*/ 	.word	0x00000000
.L_7:


//--------------------- .nv.compat                --------------------------
	.section	.nv.compat,"",@"SHT_CUDA_COMPAT_INFO"
	.align	4
        /*0000*/ 	.byte	0x02, 0x09, 0x00, 0x00, 0x02, 0x02, 0x01, 0x00, 0x02, 0x05, 0x05, 0x00, 0x03, 0x07, 0x01, 0x01
        /*0010*/ 	.byte	0x02, 0x03, 0x00, 0x00, 0x02, 0x06, 0x01, 0x00, 0x04, 0x0b, 0x08, 0x00, 0x01, 0x00, 0x00, 0x00
        /*0020*/ 	.byte	0x00, 0x00, 0x00, 0x00


//--------------------- .nv.info._Z21ccel_kernel_unalignedPKfPKiPfii --------------------------
	.section	.nv.info._Z21ccel_kernel_unalignedPKfPKiPfii,"",@"SHT_CUDA_INFO"
	.sectionflags	@""
	.align	4


	//----- nvinfo : EIATTR_CUDA_API_VERSION
	.align		4
        /*0000*/ 	.byte	0x04, 0x37
        /*0002*/ 	.short	(.L_9 - .L_8)
.L_8:
        /*0004*/ 	.word	0x00000082


	//----- nvinfo : EIATTR_KPARAM_INFO
	.align		4
.L_9:
        /*0008*/ 	.byte	0x04, 0x17
        /*000a*/ 	.short	(.L_11 - .L_10)
.L_10:
        /*000c*/ 	.word	0x00000000
        /*0010*/ 	.short	0x0004
        /*0012*/ 	.short	0x001c
        /*0014*/ 	.byte	0x00, 0xf0, 0x11, 0x00


	//----- nvinfo : EIATTR_KPARAM_INFO
	.align		4
.L_11:
        /*0018*/ 	.byte	0x04, 0x17
        /*001a*/ 	.short	(.L_13 - .L_12)
.L_12:
        /*001c*/ 	.word	0x00000000
        /*0020*/ 	.short	0x0003
        /*0022*/ 	.short	0x0018
        /*0024*/ 	.byte	0x00, 0xf0, 0x11, 0x00


	//----- nvinfo : EIATTR_KPARAM_INFO
	.align		4
.L_13:
        /*0028*/ 	.byte	0x04, 0x17
        /*002a*/ 	.short	(.L_15 - .L_14)
.L_14:
        /*002c*/ 	.word	0x00000000
        /*0030*/ 	.short	0x0002
        /*0032*/ 	.short	0x0010
        /*0034*/ 	.byte	0x00, 0xf5, 0x21, 0x00


	//----- nvinfo : EIATTR_KPARAM_INFO
	.align		4
.L_15:
        /*0038*/ 	.byte	0x04, 0x17
        /*003a*/ 	.short	(.L_17 - .L_16)
.L_16:
        /*003c*/ 	.word	0x00000000
        /*0040*/ 	.short	0x0001
        /*0042*/ 	.short	0x0008
        /*0044*/ 	.byte	0x00, 0xf5, 0x21, 0x00


	//----- nvinfo : EIATTR_KPARAM_INFO
	.align		4
.L_17:
        /*0048*/ 	.byte	0x04, 0x17
        /*004a*/ 	.short	(.L_19 - .L_18)
.L_18:
        /*004c*/ 	.word	0x00000000
        /*0050*/ 	.short	0x0000
        /*0052*/ 	.short	0x0000
        /*0054*/ 	.byte	0x00, 0xf5, 0x21, 0x00


	//----- nvinfo : EIATTR_SPARSE_MMA_MASK
	.align		4
.L_19:
        /*0058*/ 	.byte	0x03, 0x50
        /*005a*/ 	.short	0x0000


	//----- nvinfo : EIATTR_MAXREG_COUNT
	.align		4
        /*005c*/ 	.byte	0x03, 0x1b
        /*005e*/ 	.short	0x00ff


	//----- nvinfo : EIATTR_NUM_BARRIERS
	.align		4
        /*0060*/ 	.byte	0x02, 0x4c
        /*0062*/ 	.byte	0x01
	.zero		1


	//----- nvinfo : EIATTR_MERCURY_ISA_VERSION
	.align		4
        /*0064*/ 	.byte	0x03, 0x5f
        /*0066*/ 	.short	0x0101


	//----- nvinfo : EIATTR_VRC_CTA_INIT_COUNT
	.align		4
        /*0068*/ 	.byte	0x02, 0x4a
	.zero		1
	.zero		1


	//----- nvinfo : EIATTR_EXIT_INSTR_OFFSETS
	.align		4
        /*006c*/ 	.byte	0x04, 0x1c
        /*006e*/ 	.short	(.L_21 - .L_20)


	//   ....[0]....
.L_20:
        /*0070*/ 	.word	0x00000050


	//   ....[1]....
        /*0074*/ 	.word	0x00001330


	//   ....[2]....
        /*0078*/ 	.word	0x000015e0


	//----- nvinfo : EIATTR_CRS_STACK_SIZE
	.align		4
.L_21:
        /*007c*/ 	.byte	0x04, 0x1e
        /*007e*/ 	.short	(.L_23 - .L_22)
.L_22:
        /*0080*/ 	.word	0x00000000


	//----- nvinfo : EIATTR_CBANK_PARAM_SIZE
	.align		4
.L_23:
        /*0084*/ 	.byte	0x03, 0x19
        /*0086*/ 	.short	0x0020


	//----- nvinfo : EIATTR_PARAM_CBANK
	.align		4
        /*0088*/ 	.byte	0x04, 0x0a
        /*008a*/ 	.short	(.L_25 - .L_24)
	.align		4
.L_24:
        /*008c*/ 	.word	index@(.nv.constant0._Z21ccel_kernel_unalignedPKfPKiPfii)
        /*0090*/ 	.short	0x0380
        /*0092*/ 	.short	0x0020


	//----- nvinfo : EIATTR_SW_WAR
	.align		4
.L_25:
        /*0094*/ 	.byte	0x04, 0x36
        /*0096*/ 	.short	(.L_27 - .L_26)
.L_26:
        /*0098*/ 	.word	0x00000008
.L_27:


//--------------------- .nv.callgraph             --------------------------
	.section	.nv.callgraph,"",@"SHT_CUDA_CALLGRAPH"
	.align	4
	.sectionentsize	8
	.align		4
        /*0000*/ 	.word	0x00000000
	.align		4
        /*0004*/ 	.word	0xffffffff
	.align		4
        /*0008*/ 	.word	0x00000000
	.align		4
        /*000c*/ 	.word	0xfffffffe
	.align		4
        /*0010*/ 	.word	0x00000000
	.align		4
        /*0014*/ 	.word	0xfffffffd
	.align		4
        /*0018*/ 	.word	0x00000000
	.align		4
        /*001c*/ 	.word	0xfffffffc


//--------------------- .text._Z21ccel_kernel_unalignedPKfPKiPfii --------------------------
	.section	.text._Z21ccel_kernel_unalignedPKfPKiPfii,"ax",@progbits
	.align	128
        .global         _Z21ccel_kernel_unalignedPKfPKiPfii
        .type           _Z21ccel_kernel_unalignedPKfPKiPfii,@function
        .size           _Z21ccel_kernel_unalignedPKfPKiPfii,(.L_x_22 - _Z21ccel_kernel_unalignedPKfPKiPfii)
        .other          _Z21ccel_kernel_unalignedPKfPKiPfii,@"STO_CUDA_ENTRY STV_DEFAULT"
_Z21ccel_kernel_unalignedPKfPKiPfii:
.text._Z21ccel_kernel_unalignedPKfPKiPfii:
[----:B------:R-:W-:Y:S01]  /*0000*/  LDC R1, c[0x0][0x37c] ;  /* 0x0000df00ff017b82 */ /* 0x000fe20000000800 */
[----:B------:R-:W0:Y:S07]  /*0010*/  S2R R4, SR_TID.Y ;  /* 0x0000000000047919 */ /* 0x000e2e0000002200 */
[----:B------:R-:W1:Y:S01]  /*0020*/  LDC R5, c[0x0][0x39c] ;  /* 0x0000e700ff057b82 */ /* 0x000e620000000800 */
[----:B0-----:R-:W-:-:S04]  /*0030*/  SHF.L.U32 R0, R4, 0x9, RZ ;  /* 0x0000000904007819 */ /* 0x001fc800000006ff */
[----:B-1----:R-:W-:-:S13]  /*0040*/  ISETP.GT.AND P0, PT, R0, R5, PT ;  /* 0x000000050000720c */ /* 0x002fda0003f04270 */
[----:B------:R-:W-:Y:S05]  /*0050*/  @P0 EXIT ;  /* 0x000000000000094d */ /* 0x000fea0003800000 */
[----:B------:R-:W0:Y:S01]  /*0060*/  S2R R6, SR_CgaCtaId ;  /* 0x0000000000067919 */ /* 0x000e220000008800 */
[----:B------:R-:W-:Y:S01]  /*0070*/  MOV R9, 0x400 ;  /* 0x0000040000097802 */ /* 0x000fe20000000f00 */
[----:B------:R-:W1:Y:S01]  /*0080*/  LDCU.64 UR4, c[0x0][0x358] ;  /* 0x00006b00ff0477ac */ /* 0x000e620008000a00 */
[----:B------:R-:W-:Y:S01]  /*0090*/  VIADDMNMX.U32 R12, R0, 0x200, R5, PT ;  /* 0x00000200000c7846 */ /* 0x000fe20003800005 */
[----:B------:R-:W2:Y:S01]  /*00a0*/  S2R R7, SR_TID.X ;  /* 0x0000000000077919 */ /* 0x000ea20000002100 */
[----:B------:R-:W-:Y:S01]  /*00b0*/  BSSY.RECONVERGENT B0, `(.L_x_0) ;  /* 0x00000f8000007945 */ /* 0x000fe20003800200 */
[----:B------:R-:W-:Y:S01]  /*00c0*/  IMAD.MOV.U32 R21, RZ, RZ, RZ ;  /* 0x000000ffff157224 */ /* 0x000fe200078e00ff */
[----:B------:R-:W-:Y:S02]  /*00d0*/  MOV R16, 0xff800000 ;  /* 0xff80000000107802 */ /* 0x000fe40000000f00 */
[----:B0-----:R-:W-:Y:S02]  /*00e0*/  LEA R11, R6, R9, 0x18 ;  /* 0x00000009060b7211 */ /* 0x001fe400078ec0ff */
[----:B--2---:R-:W-:-:S03]  /*00f0*/  IADD3 R17, PT, PT, R0, R7, RZ ;  /* 0x0000000700117210 */ /* 0x004fc60007ffe0ff */
[----:B------:R0:W-:Y:S01]  /*0100*/  STS [R11+0x10c], RZ ;  /* 0x00010cff0b007388 */ /* 0x0001e20000000800 */
[----:B------:R-:W-:-:S13]  /*0110*/  ISETP.GE.U32.AND P0, PT, R17, R12, PT ;  /* 0x0000000c1100720c */ /* 0x000fda0003f06070 */
[----:B01----:R-:W-:Y:S05]  /*0120*/  @P0 BRA `(.L_x_1) ;  /* 0x0000000c00c00947 */ /* 0x003fea0003800000 */
[----:B------:R-:W0:Y:S01]  /*0130*/  S2R R8, SR_CTAID.X ;  /* 0x0000000000087919 */ /* 0x000e220000002500 */
[----:B------:R-:W0:Y:S02]  /*0140*/  LDC.64 R2, c[0x0][0x388] ;  /* 0x0000e200ff027b82 */ /* 0x000e240000000a00 */
[----:B0-----:R-:W-:-:S05]  /*0150*/  IMAD.WIDE.U32 R2, R8, 0x4, R2 ;  /* 0x0000000408027825 */ /* 0x001fca00078e0002 */
[----:B------:R0:W5:Y:S01]  /*0160*/  LDG.E R10, desc[UR4][R2.64] ;  /* 0x00000004020a7981 */ /* 0x000162000c1e1900 */
[----:B------:R-:W-:Y:S01]  /*0170*/  VIADDMNMX.U32 R12, R17, 0x20, R12, !PT ;  /* 0x00000020110c7846 */ /* 0x000fe2000780000c */
[----:B------:R-:W-:Y:S01]  /*0180*/  BSSY.RECONVERGENT B1, `(.L_x_2) ;  /* 0x000007b000017945 */ /* 0x000fe20003800200 */
[----:B------:R-:W-:Y:S01]  /*0190*/  LOP3.LUT R13, RZ, R7, RZ, 0x33, !PT ;  /* 0x00000007ff0d7212 */ /* 0x000fe200078e33ff */
[----:B------:R-:W-:Y:S01]  /*01a0*/  HFMA2 R21, -RZ, RZ, 0, 0 ;  /* 0x00000000ff157431 */ /* 0x000fe200000001ff */
[----:B------:R-:W-:Y:S02]  /*01b0*/  MOV R16, 0xff800000 ;  /* 0xff80000000107802 */ /* 0x000fe40000000f00 */
[----:B------:R-:W-:-:S05]  /*01c0*/  IADD3 R12, PT, PT, R12, R13, RZ ;  /* 0x0000000d0c0c7210 */ /* 0x000fca0007ffe0ff */
[----:B------:R-:W-:-:S05]  /*01d0*/  IMAD.IADD R13, R12, 0x1, -R0 ;  /* 0x000000010c0d7824 */ /* 0x000fca00078e0a00 */
[C---:B------:R-:W-:Y:S02]  /*01e0*/  ISETP.GE.U32.AND P1, PT, R13.reuse, 0xe0, PT ;  /* 0x000000e00d00780c */ /* 0x040fe40003f26070 */
[----:B------:R-:W-:-:S04]  /*01f0*/  LEA.HI R14, R13, 0x1, RZ, 0x1b ;  /* 0x000000010d0e7811 */ /* 0x000fc800078fd8ff */
[----:B------:R-:W-:-:S04]  /*0200*/  LOP3.LUT R15, R14, 0x7, RZ, 0xc0, !PT ;  /* 0x000000070e0f7812 */ /* 0x000fc800078ec0ff */
[----:B------:R-:W-:-:S03]  /*0210*/  ISETP.NE.AND P0, PT, R15, RZ, PT ;  /* 0x000000ff0f00720c */ /* 0x000fc60003f05270 */
[----:B0-----:R-:W-:Y:S10]  /*0220*/  @!P1 BRA `(.L_x_3) ;  /* 0x0000000400c09947 */ /* 0x001ff40003800000 */
[----:B------:R-:W-:Y:S01]  /*0230*/  IMAD R13, R8, R5, R7 ;  /* 0x00000005080d7224 */ /* 0x000fe200078e0207 */
[----:B------:R-:W-:Y:S01]  /*0240*/  LOP3.LUT R2, R14, 0xffffff8, RZ, 0xc0, !PT ;  /* 0x0ffffff80e027812 */ /* 0x000fe200078ec0ff */
[----:B-----5:R-:W-:Y:S01]  /*0250*/  IMAD.IADD R20, R17, 0x1, -R10 ;  /* 0x0000000111147824 */ /* 0x020fe200078e0a0a */
[----:B------:R-:W-:Y:S01]  /*0260*/  MOV R16, 0xff800000 ;  /* 0xff80000000107802 */ /* 0x000fe20000000f00 */
[----:B------:R-:W-:Y:S01]  /*0270*/  IMAD.MOV.U32 R21, RZ, RZ, RZ ;  /* 0x000000ffff157224 */ /* 0x000fe200078e00ff */
[----:B------:R-:W-:Y:S02]  /*0280*/  IADD3 R13, PT, PT, R0, R13, RZ ;  /* 0x0000000d000d7210 */ /* 0x000fe40007ffe0ff */
[----:B------:R-:W-:-:S07]  /*0290*/  IADD3 R0, PT, PT, -R2, RZ, RZ ;  /* 0x000000ff02007210 */ /* 0x000fce0007ffe1ff */
.L_x_4:
[----:B------:R-:W0:Y:S02]  /*02a0*/  LDC.64 R2, c[0x0][0x380] ;  /* 0x0000e000ff027b82 */ /* 0x000e240000000a00 */
[----:B0-----:R-:W-:-:S05]  /*02b0*/  IMAD.WIDE R2, R13, 0x4, R2 ;  /* 0x000000040d027825 */ /* 0x001fca00078e0202 */
[----:B------:R-:W2:Y:S04]  /*02c0*/  LDG.E R29, desc[UR4][R2.64] ;  /* 0x00000004021d7981 */ /* 0x000ea8000c1e1900 */
[----:B------:R-:W3:Y:S01]  /*02d0*/  LDG.E R25, desc[UR4][R2.64+0x80] ;  /* 0x0000800402197981 */ /* 0x000ee2000c1e1900 */
[----:B------:R-:W-:Y:S01]  /*02e0*/  MOV R18, 0x3bbb989d ;  /* 0x3bbb989d00127802 */ /* 0x000fe20000000f00 */
[----:B------:R-:W-:Y:S02]  /*02f0*/  IMAD.MOV.U32 R19, RZ, RZ, 0x437c0000 ;  /* 0x437c0000ff137424 */ /* 0x000fe400078e00ff */
[----:B------:R-:W4:Y:S04]  /*0300*/  LDG.E R27, desc[UR4][R2.64+0x100] ;  /* 0x00010004021b7981 */ /* 0x000f28000c1e1900 */
[----:B------:R-:W5:Y:S01]  /*0310*/  LDG.E R23, desc[UR4][R2.64+0x200] ;  /* 0x0002000402177981 */ /* 0x000f62000c1e1900 */
[----:B------:R-:W-:Y:S01]  /*0320*/  ISETP.NE.AND P1, PT, R20, RZ, PT ;  /* 0x000000ff1400720c */ /* 0x000fe20003f25270 */
[----:B--2---:R-:W-:-:S04]  /*0330*/  FFMA.SAT R22, R29, R18, 0.5 ;  /* 0x3f0000001d167423 */ /* 0x004fc80000002012 */
[----:B------:R-:W-:Y:S01]  /*0340*/  FFMA.RM R22, R22, R19, 12582913 ;  /* 0x4b40000116167423 */ /* 0x000fe20000004013 */
[----:B---3--:R-:W-:-:S03]  /*0350*/  FFMA.SAT R26, R25, R18, 0.5 ;  /* 0x3f000000191a7423 */ /* 0x008fc60000002012 */
[----:B------:R-:W-:Y:S01]  /*0360*/  FADD R24, R22, -12583039 ;  /* 0xcb40007f16187421 */ /* 0x000fe20000000000 */
[----:B------:R-:W-:Y:S01]  /*0370*/  FFMA.RM R26, R26, R19, 12582913 ;  /* 0x4b4000011a1a7423 */ /* 0x000fe20000004013 */
[----:B------:R-:W-:Y:S02]  /*0380*/  SHF.L.U32 R22, R22, 0x17, RZ ;  /* 0x0000001716167819 */ /* 0x000fe400000006ff */
[----:B------:R-:W-:Y:S01]  /*0390*/  FFMA R24, R29, 1.4426950216293334961, -R24 ;  /* 0x3fb8aa3b1d187823 */ /* 0x000fe20000000818 */
[----:B------:R-:W-:-:S03]  /*03a0*/  FADD R28, R26, -12583039 ;  /* 0xcb40007f1a1c7421 */ /* 0x000fc60000000000 */
[----:B------:R-:W-:Y:S01]  /*03b0*/  FFMA R24, R29, 1.925963033500011079e-08, R24 ;  /* 0x32a570601d187823 */ /* 0x000fe20000000018 */
[----:B------:R-:W-:-:S04]  /*03c0*/  FFMA R28, R25, 1.4426950216293334961, -R28 ;  /* 0x3fb8aa3b191c7823 */ /* 0x000fc8000000081c */
[----:B------:R-:W-:Y:S01]  /*03d0*/  FFMA R28, R25, 1.925963033500011079e-08, R28 ;  /* 0x32a57060191c7823 */ /* 0x000fe2000000001c */
[----:B------:R-:W0:Y:S08]  /*03e0*/  MUFU.EX2 R24, R24 ;  /* 0x0000001800187308 */ /* 0x000e300000000800 */
[----:B------:R-:W1:Y:S01]  /*03f0*/  MUFU.EX2 R28, R28 ;  /* 0x0000001c001c7308 */ /* 0x000e620000000800 */
[----:B0-----:R-:W-:Y:S01]  /*0400*/  FFMA R22, R22, R24, R21 ;  /* 0x0000001816167223 */ /* 0x001fe20000000015 */
[----:B------:R-:W-:-:S05]  /*0410*/  SHF.L.U32 R21, R26, 0x17, RZ ;  /* 0x000000171a157819 */ /* 0x000fca00000006ff */
[----:B-1----:R-:W-:Y:S02]  /*0420*/  FFMA R22, R21, R28, R22 ;  /* 0x0000001c15167223 */ /* 0x002fe40000000016 */
[----:B------:R-:W2:Y:S01]  /*0430*/  LDG.E R21, desc[UR4][R2.64+0x180] ;  /* 0x0001800402157981 */ /* 0x000ea2000c1e1900 */
[----:B------:R-:W-:Y:S01]  /*0440*/  FSEL R16, R29, R16, !P1 ;  /* 0x000000101d107208 */ /* 0x000fe20004800000 */
[----:B------:R-:W-:-:S05]  /*0450*/  VIADD R29, R17, 0x20 ;  /* 0x00000020111d7836 */ /* 0x000fca0000000000 */
[----:B------:R-:W-:Y:S02]  /*0460*/  ISETP.NE.AND P1, PT, R10, R29, PT ;  /* 0x0000001d0a00720c */ /* 0x000fe40003f25270 */
[----:B------:R-:W3:Y:S01]  /*0470*/  LDG.E R29, desc[UR4][R2.64+0x280] ;  /* 0x00028004021d7981 */ /* 0x000ee2000c1e1900 */
[----:B----4-:R-:W-:-:S04]  /*0480*/  FFMA.SAT R24, R27, R18, 0.5 ;  /* 0x3f0000001b187423 */ /* 0x010fc80000002012 */
[----:B------:R-:W-:-:S04]  /*0490*/  FFMA.RM R24, R24, R19, 12582913 ;  /* 0x4b40000118187423 */ /* 0x000fc80000004013 */
[----:B------:R-:W-:-:S04]  /*04a0*/  FADD R26, R24, -12583039 ;  /* 0xcb40007f181a7421 */ /* 0x000fc80000000000 */
[----:B------:R-:W-:-:S04]  /*04b0*/  FFMA R26, R27, 1.4426950216293334961, -R26 ;  /* 0x3fb8aa3b1b1a7823 */ /* 0x000fc8000000081a */
[----:B------:R-:W-:-:S06]  /*04c0*/  FFMA R26, R27, 1.925963033500011079e-08, R26 ;  /* 0x32a570601b1a7823 */ /* 0x000fcc000000001a */
[----:B------:R-:W0:Y:S01]  /*04d0*/  MUFU.EX2 R26, R26 ;  /* 0x0000001a001a7308 */ /* 0x000e220000000800 */
[----:B------:R-:W-:-:S05]  /*04e0*/  SHF.L.U32 R24, R24, 0x17, RZ ;  /* 0x0000001718187819 */ /* 0x000fca00000006ff */
[----:B0-----:R-:W-:Y:S01]  /*04f0*/  FFMA R22, R24, R26, R22 ;  /* 0x0000001a18167223 */ /* 0x001fe20000000016 */
[----:B------:R-:W-:Y:S01]  /*0500*/  FSEL R16, R25, R16, !P1 ;  /* 0x0000001019107208 */ /* 0x000fe20004800000 */
[----:B------:R-:W-:-:S05]  /*0510*/  VIADD R25, R17, 0x40 ;  /* 0x0000004011197836 */ /* 0x000fca0000000000 */
[----:B------:R-:W-:Y:S01]  /*0520*/  ISETP.NE.AND P1, PT, R10, R25, PT ;  /* 0x000000190a00720c */ /* 0x000fe20003f25270 */
[----:B--2---:R-:W-:-:S04]  /*0530*/  FFMA.SAT R24, R21, R18, 0.5 ;  /* 0x3f00000015187423 */ /* 0x004fc80000002012 */
[----:B------:R-:W-:-:S04]  /*0540*/  FFMA.RM R24, R24, R19, 12582913 ;  /* 0x4b40000118187423 */ /* 0x000fc80000004013 */
[----:B------:R-:W-:-:S04]  /*0550*/  FADD R28, R24, -12583039 ;  /* 0xcb40007f181c7421 */ /* 0x000fc80000000000 */
[----:B------:R-:W-:-:S04]  /*0560*/  FFMA R28, R21, 1.4426950216293334961, -R28 ;  /* 0x3fb8aa3b151c7823 */ /* 0x000fc8000000081c */
[----:B------:R-:W-:-:S06]  /*0570*/  FFMA R28, R21, 1.925963033500011079e-08, R28 ;  /* 0x32a57060151c7823 */ /* 0x000fcc000000001c */
[----:B------:R-:W0:Y:S01]  /*0580*/  MUFU.EX2 R28, R28 ;  /* 0x0000001c001c7308 */ /* 0x000e220000000800 */
[----:B------:R-:W-:-:S05]  /*0590*/  SHF.L.U32 R24, R24, 0x17, RZ ;  /* 0x0000001718187819 */ /* 0x000fca00000006ff */
[----:B0-----:R-:W-:Y:S01]  /*05a0*/  FFMA R22, R24, R28, R22 ;  /* 0x0000001c18167223 */ /* 0x001fe20000000016 */
[----:B-----5:R-:W-:-:S04]  /*05b0*/  FFMA.SAT R24, R23, R18, 0.5 ;  /* 0x3f00000017187423 */ /* 0x020fc80000002012 */
        /* <DEDUP_REMOVED lines=8> */
[----:B---3--:R-:W-:Y:S01]  /*0640*/  FFMA.SAT R16, R29, R18, 0.5 ;  /* 0x3f0000001d107423 */ /* 0x008fe20000002012 */
[----:B------:R-:W-:Y:S01]  /*0650*/  IADD3 R25, PT, PT, R17, 0x60, RZ ;  /* 0x0000006011197810 */ /* 0x000fe20007ffe0ff */
[----:B------:R-:W2:Y:S02]  /*0660*/  LDG.E R27, desc[UR4][R2.64+0x380] ;  /* 0x00038004021b7981 */ /* 0x000ea4000c1e1900 */
[----:B------:R-:W-:-:S04]  /*0670*/  FFMA.RM R16, R16, R19, 12582913 ;  /* 0x4b40000110107423 */ /* 0x000fc80000004013 */
[----:B------:R-:W-:-:S04]  /*0680*/  FADD R28, R16, -12583039 ;  /* 0xcb40007f101c7421 */ /* 0x000fc80000000000 */
[----:B------:R-:W-:-:S04]  /*0690*/  FFMA R28, R29, 1.4426950216293334961, -R28 ;  /* 0x3fb8aa3b1d1c7823 */ /* 0x000fc8000000081c */
[----:B------:R-:W-:-:S06]  /*06a0*/  FFMA R28, R29, 1.925963033500011079e-08, R28 ;  /* 0x32a570601d1c7823 */ /* 0x000fcc000000001c */
[----:B------:R-:W0:Y:S01]  /*06b0*/  MUFU.EX2 R28, R28 ;  /* 0x0000001c001c7308 */ /* 0x000e220000000800 */
[----:B------:R-:W-:Y:S01]  /*06c0*/  ISETP.NE.AND P1, PT, R10, R25, PT ;  /* 0x000000190a00720c */ /* 0x000fe20003f25270 */
[----:B------:R-:W-:-:S04]  /*06d0*/  IMAD.SHL.U32 R25, R16, 0x800000, RZ ;  /* 0x0080000010197824 */ /* 0x000fc800078e00ff */
[----:B0-----:R-:W-:Y:S02]  /*06e0*/  FFMA R16, R25, R28, R24 ;  /* 0x0000001c19107223 */ /* 0x001fe40000000018 */
[----:B------:R-:W3:Y:S01]  /*06f0*/  LDG.E R25, desc[UR4][R2.64+0x300] ;  /* 0x0003000402197981 */ /* 0x000ee2000c1e1900 */
[----:B------:R-:W-:Y:S02]  /*0700*/  IADD3 R24, PT, PT, R17, 0x80, RZ ;  /* 0x0000008011187810 */ /* 0x000fe40007ffe0ff */
[----:B------:R-:W-:Y:S02]  /*0710*/  FSEL R22, R21, R22, !P1 ;  /* 0x0000001615167208 */ /* 0x000fe40004800000 */
[----:B------:R-:W-:-:S04]  /*0720*/  ISETP.NE.AND P1, PT, R10, R24, PT ;  /* 0x000000180a00720c */ /* 0x000fc80003f25270 */
[----:B------:R-:W-:Y:S02]  /*0730*/  FSEL R22, R23, R22, !P1 ;  /* 0x0000001617167208 */ /* 0x000fe40004800000 */
[----:B------:R-:W-:-:S04]  /*0740*/  IADD3 R23, PT, PT, R17, 0xa0, RZ ;  /* 0x000000a011177810 */ /* 0x000fc80007ffe0ff */
[----:B------:R-:W-:Y:S01]  /*0750*/  ISETP.NE.AND P1, PT, R10, R23, PT ;  /* 0x000000170a00720c */ /* 0x000fe20003f25270 */
[----:B------:R-:W-:Y:S02]  /*0760*/  VIADD R23, R17, 0xc0 ;  /* 0x000000c011177836 */ /* 0x000fe40000000000 */
[----:B------:R-:W-:Y:S01]  /*0770*/  VIADD R0, R0, 0x8 ;  /* 0x0000000800007836 */ /* 0x000fe20000000000 */
[----:B------:R-:W-:Y:S02]  /*0780*/  FSEL R22, R29, R22, !P1 ;  /* 0x000000161d167208 */ /* 0x000fe40004800000 */
[----:B------:R-:W-:Y:S02]  /*0790*/  ISETP.NE.AND P2, PT, R10, R23, PT ;  /* 0x000000170a00720c */ /* 0x000fe40003f45270 */
[----:B------:R-:W-:-:S04]  /*07a0*/  IADD3 R29, PT, PT, R17, 0xe0, RZ ;  /* 0x000000e0111d7810 */ /* 0x000fc80007ffe0ff */
[----:B------:R-:W-:Y:S01]  /*07b0*/  ISETP.NE.AND P1, PT, R10, R29, PT ;  /* 0x0000001d0a00720c */ /* 0x000fe20003f25270 */
[----:B------:R-:W-:Y:S01]  /*07c0*/  VIADD R17, R17, 0x100 ;  /* 0x0000010011117836 */ /* 0x000fe20000000000 */
[----:B------:R-:W-:Y:S02]  /*07d0*/  IADD3 R20, PT, PT, R20, 0x100, RZ ;  /* 0x0000010014147810 */ /* 0x000fe40007ffe0ff */
[----:B------:R-:W-:Y:S01]  /*07e0*/  IADD3 R13, PT, PT, R13, 0x100, RZ ;  /* 0x000001000d0d7810 */ /* 0x000fe20007ffe0ff */
[-C--:B--2---:R-:W-:Y:S01]  /*07f0*/  FFMA.SAT R24, R27, R18.reuse, 0.5 ;  /* 0x3f0000001b187423 */ /* 0x084fe20000002012 */
[----:B---3--:R-:W-:-:S04]  /*0800*/  FFMA.SAT R26, R25, R18, 0.5 ;  /* 0x3f000000191a7423 */ /* 0x008fc80000002012 */
[-C--:B------:R-:W-:Y:S01]  /*0810*/  FFMA.RM R21, R26, R19.reuse, 12582913 ;  /* 0x4b4000011a157423 */ /* 0x080fe20000004013 */
[----:B------:R-:W-:-:S03]  /*0820*/  FFMA.RM R19, R24, R19, 12582913 ;  /* 0x4b40000118137423 */ /* 0x000fc60000004013 */
[----:B------:R-:W-:Y:S01]  /*0830*/  FADD R18, R21, -12583039 ;  /* 0xcb40007f15127421 */ /* 0x000fe20000000000 */
[----:B------:R-:W-:-:S03]  /*0840*/  FADD R24, R19, -12583039 ;  /* 0xcb40007f13187421 */ /* 0x000fc60000000000 */
[----:B------:R-:W-:Y:S01]  /*0850*/  FFMA R18, R25, 1.4426950216293334961, -R18 ;  /* 0x3fb8aa3b19127823 */ /* 0x000fe20000000812 */
[----:B------:R-:W-:-:S03]  /*0860*/  FFMA R24, R27, 1.4426950216293334961, -R24 ;  /* 0x3fb8aa3b1b187823 */ /* 0x000fc60000000818 */
[----:B------:R-:W-:Y:S01]  /*0870*/  FFMA R3, R25, 1.925963033500011079e-08, R18 ;  /* 0x32a5706019037823 */ /* 0x000fe20000000012 */
[----:B------:R-:W-:-:S05]  /*0880*/  FFMA R2, R27, 1.925963033500011079e-08, R24 ;  /* 0x32a570601b027823 */ /* 0x000fca0000000018 */
[----:B------:R-:W0:Y:S01]  /*0890*/  MUFU.EX2 R3, R3 ;  /* 0x0000000300037308 */ /* 0x000e220000000800 */
[----:B------:R-:W-:Y:S02]  /*08a0*/  FSEL R22, R25, R22, !P2 ;  /* 0x0000001619167208 */ /* 0x000fe40005000000 */
[----:B------:R-:W-:-:S05]  /*08b0*/  ISETP.NE.AND P2, PT, R0, RZ, PT ;  /* 0x000000ff0000720c */ /* 0x000fca0003f45270 */
[----:B------:R-:W1:Y:S01]  /*08c0*/  MUFU.EX2 R2, R2 ;  /* 0x0000000200027308 */ /* 0x000e620000000800 */
[----:B------:R-:W-:Y:S02]  /*08d0*/  SHF.L.U32 R21, R21, 0x17, RZ ;  /* 0x0000001715157819 */ /* 0x000fe400000006ff */
[----:B------:R-:W-:-:S03]  /*08e0*/  SHF.L.U32 R18, R19, 0x17, RZ ;  /* 0x0000001713127819 */ /* 0x000fc600000006ff */
[----:B0-----:R-:W-:Y:S01]  /*08f0*/  FFMA R21, R21, R3, R16 ;  /* 0x0000000315157223 */ /* 0x001fe20000000010 */
[----:B------:R-:W-:-:S03]  /*0900*/  FSEL R16, R27, R22, !P1 ;  /* 0x000000161b107208 */ /* 0x000fc60004800000 */
[----:B-1----:R-:W-:Y:S01]  /*0910*/  FFMA R21, R18, R2, R21 ;  /* 0x0000000212157223 */ /* 0x002fe20000000015 */
[----:B------:R-:W-:Y:S06]  /*0920*/  @P2 BRA `(.L_x_4) ;  /* 0xfffffff8005c2947 */ /* 0x000fec000383ffff */
.L_x_3:
[----:B------:R-:W-:Y:S05]  /*0930*/  BSYNC.RECONVERGENT B1 ;  /* 0x0000000000017941 */ /* 0x000fea0003800200 */
.L_x_2:
[----:B------:R-:W-:Y:S05]  /*0940*/  @!P0 BRA `(.L_x_1) ;  /* 0x0000000400b88947 */ /* 0x000fea0003800000 */
[----:B------:R-:W-:Y:S01]  /*0950*/  ISETP.GE.U32.AND P1, PT, R15, 0x4, PT ;  /* 0x000000040f00780c */ /* 0x000fe20003f26070 */
[----:B------:R-:W-:Y:S01]  /*0960*/  BSSY.RECONVERGENT B1, `(.L_x_5) ;  /* 0x0000038000017945 */ /* 0x000fe20003800200 */
[----:B------:R-:W-:-:S11]  /*0970*/  LOP3.LUT P0, R14, R14, 0x3, RZ, 0xc0, !PT ;  /* 0x000000030e0e7812 */ /* 0x000fd6000780c0ff */
[----:B------:R-:W-:Y:S05]  /*0980*/  @!P1 BRA `(.L_x_6) ;  /* 0x0000000000d49947 */ /* 0x000fea0003800000 */
[----:B------:R-:W0:Y:S01]  /*0990*/  LDC.64 R2, c[0x0][0x380] ;  /* 0x0000e000ff027b82 */ /* 0x000e220000000a00 */
[----:B------:R-:W-:-:S04]  /*09a0*/  IMAD R13, R8, R5, R17 ;  /* 0x00000005080d7224 */ /* 0x000fc800078e0211 */
[----:B0-----:R-:W-:-:S05]  /*09b0*/  IMAD.WIDE R2, R13, 0x4, R2 ;  /* 0x000000040d027825 */ /* 0x001fca00078e0202 */
[----:B------:R-:W2:Y:S04]  /*09c0*/  LDG.E R19, desc[UR4][R2.64] ;  /* 0x0000000402137981 */ /* 0x000ea8000c1e1900 */
[----:B------:R-:W3:Y:S04]  /*09d0*/  LDG.E R0, desc[UR4][R2.64+0x80] ;  /* 0x0000800402007981 */ /* 0x000ee8000c1e1900 */
[----:B------:R-:W4:Y:S04]  /*09e0*/  LDG.E R13, desc[UR4][R2.64+0x100] ;  /* 0x00010004020d7981 */ /* 0x000f28000c1e1900 */
[----:B------:R-:W4:Y:S01]  /*09f0*/  LDG.E R15, desc[UR4][R2.64+0x180] ;  /* 0x00018004020f7981 */ /* 0x000f22000c1e1900 */
[----:B------:R-:W-:-:S02]  /*0a00*/  HFMA2 R26, -RZ, RZ, 0.96630859375, -0.0022525787353515625 ;  /* 0x3bbb989dff1a7431 */ /* 0x000fc400000001ff */
[----:B------:R-:W-:Y:S01]  /*0a10*/  IMAD.MOV.U32 R20, RZ, RZ, 0x437c0000 ;  /* 0x437c0000ff147424 */ /* 0x000fe200078e00ff */
[----:B-----5:R-:W-:Y:S02]  /*0a20*/  ISETP.NE.AND P1, PT, R10, R17, PT ;  /* 0x000000110a00720c */ /* 0x020fe40003f25270 */
[----:B--2---:R-:W-:-:S04]  /*0a30*/  FFMA.SAT R23, R19, R26, 0.5 ;  /* 0x3f00000013177423 */ /* 0x004fc8000000201a */
[----:B------:R-:W-:Y:S01]  /*0a40*/  FFMA.RM R23, R23, R20, 12582913 ;  /* 0x4b40000117177423 */ /* 0x000fe20000004014 */
[----:B---3--:R-:W-:-:S03]  /*0a50*/  FFMA.SAT R25, R0, R26, 0.5 ;  /* 0x3f00000000197423 */ /* 0x008fc6000000201a */
[----:B------:R-:W-:Y:S01]  /*0a60*/  FADD R22, R23, -12583039 ;  /* 0xcb40007f17167421 */ /* 0x000fe20000000000 */
[----:B------:R-:W-:Y:S01]  /*0a70*/  FFMA.RM R18, R25, R20, 12582913 ;  /* 0x4b40000119127423 */ /* 0x000fe20000004014 */
[-C--:B----4-:R-:W-:Y:S01]  /*0a80*/  FFMA.SAT R27, R13, R26.reuse, 0.5 ;  /* 0x3f0000000d1b7423 */ /* 0x090fe2000000201a */
[----:B------:R-:W-:Y:S01]  /*0a90*/  FFMA.SAT R3, R15, R26, 0.5 ;  /* 0x3f0000000f037423 */ /* 0x000fe2000000201a */
[----:B------:R-:W-:Y:S01]  /*0aa0*/  FFMA R22, R19, 1.4426950216293334961, -R22 ;  /* 0x3fb8aa3b13167823 */ /* 0x000fe20000000816 */
[----:B------:R-:W-:Y:S01]  /*0ab0*/  FADD R25, R18, -12583039 ;  /* 0xcb40007f12197421 */ /* 0x000fe20000000000 */
[-C--:B------:R-:W-:Y:S01]  /*0ac0*/  FFMA.RM R2, R27, R20.reuse, 12582913 ;  /* 0x4b4000011b027423 */ /* 0x080fe20000004014 */
[----:B------:R-:W-:Y:S01]  /*0ad0*/  FFMA.RM R3, R3, R20, 12582913 ;  /* 0x4b40000103037423 */ /* 0x000fe20000004014 */
[----:B------:R-:W-:Y:S01]  /*0ae0*/  FFMA R24, R19, 1.925963033500011079e-08, R22 ;  /* 0x32a5706013187823 */ /* 0x000fe20000000016 */
[----:B------:R-:W-:Y:S01]  /*0af0*/  FFMA R25, R0, 1.4426950216293334961, -R25 ;  /* 0x3fb8aa3b00197823 */ /* 0x000fe20000000819 */
[----:B------:R-:W-:Y:S01]  /*0b00*/  FADD R20, R2, -12583039 ;  /* 0xcb40007f02147421 */ /* 0x000fe20000000000 */
[----:B------:R-:W-:Y:S01]  /*0b10*/  FADD R26, R3, -12583039 ;  /* 0xcb40007f031a7421 */ /* 0x000fe20000000000 */
[----:B------:R-:W-:-:S02]  /*0b20*/  VIADD R27, R17, 0x40 ;  /* 0x00000040111b7836 */ /* 0x000fc40000000000 */
[----:B------:R-:W-:Y:S01]  /*0b30*/  FFMA R22, R0, 1.925963033500011079e-08, R25 ;  /* 0x32a5706000167823 */ /* 0x000fe20000000019 */
[----:B------:R-:W-:Y:S01]  /*0b40*/  FFMA R20, R13, 1.4426950216293334961, -R20 ;  /* 0x3fb8aa3b0d147823 */ /* 0x000fe20000000814 */
[----:B------:R-:W0:Y:S01]  /*0b50*/  MUFU.EX2 R24, R24 ;  /* 0x0000001800187308 */ /* 0x000e220000000800 */
[----:B------:R-:W-:Y:S01]  /*0b60*/  FFMA R26, R15, 1.4426950216293334961, -R26 ;  /* 0x3fb8aa3b0f1a7823 */ /* 0x000fe2000000081a */
[----:B------:R-:W-:Y:S01]  /*0b70*/  FSEL R25, R19, R16, !P1 ;  /* 0x0000001013197208 */ /* 0x000fe20004800000 */
[----:B------:R-:W-:Y:S01]  /*0b80*/  FFMA R20, R13, 1.925963033500011079e-08, R20 ;  /* 0x32a570600d147823 */ /* 0x000fe20000000014 */
[----:B------:R-:W-:Y:S01]  /*0b90*/  SHF.L.U32 R16, R23, 0x17, RZ ;  /* 0x0000001717107819 */ /* 0x000fe200000006ff */
[----:B------:R-:W-:Y:S01]  /*0ba0*/  FFMA R26, R15, 1.925963033500011079e-08, R26 ;  /* 0x32a570600f1a7823 */ /* 0x000fe2000000001a */
[----:B------:R-:W-:Y:S01]  /*0bb0*/  IADD3 R23, PT, PT, R17, 0x20, RZ ;  /* 0x0000002011177810 */ /* 0x000fe20007ffe0ff */
[----:B------:R-:W-:Y:S01]  /*0bc0*/  IMAD.SHL.U32 R2, R2, 0x800000, RZ ;  /* 0x0080000002027824 */ /* 0x000fe200078e00ff */
[----:B------:R-:W1:Y:S01]  /*0bd0*/  MUFU.EX2 R22, R22 ;  /* 0x0000001600167308 */ /* 0x000e620000000800 */
[----:B------:R-:W-:-:S02]  /*0be0*/  SHF.L.U32 R18, R18, 0x17, RZ ;  /* 0x0000001712127819 */ /* 0x000fc400000006ff */
[C---:B------:R-:W-:Y:S02]  /*0bf0*/  ISETP.NE.AND P2, PT, R10.reuse, R23, PT ;  /* 0x000000170a00720c */ /* 0x040fe40003f45270 */
[----:B------:R-:W-:Y:S02]  /*0c00*/  ISETP.NE.AND P1, PT, R10, R27, PT ;  /* 0x0000001b0a00720c */ /* 0x000fe40003f25270 */
[----:B------:R-:W-:Y:S01]  /*0c10*/  IADD3 R23, PT, PT, R17, 0x60, RZ ;  /* 0x0000006011177810 */ /* 0x000fe20007ffe0ff */
[----:B------:R-:W2:Y:S01]  /*0c20*/  MUFU.EX2 R20, R20 ;  /* 0x0000001400147308 */ /* 0x000ea20000000800 */
[----:B0-----:R-:W-:Y:S01]  /*0c30*/  FFMA R21, R16, R24, R21 ;  /* 0x0000001810157223 */ /* 0x001fe20000000015 */
[----:B------:R-:W-:Y:S02]  /*0c40*/  FSEL R0, R0, R25, !P2 ;  /* 0x0000001900007208 */ /* 0x000fe40005000000 */
[----:B------:R-:W-:Y:S02]  /*0c50*/  SHF.L.U32 R3, R3, 0x17, RZ ;  /* 0x0000001703037819 */ /* 0x000fe400000006ff */
[----:B------:R-:W-:-:S02]  /*0c60*/  ISETP.NE.AND P2, PT, R10, R23, PT ;  /* 0x000000170a00720c */ /* 0x000fc40003f45270 */
[----:B------:R-:W0:Y:S01]  /*0c70*/  MUFU.EX2 R19, R26 ;  /* 0x0000001a00137308 */ /* 0x000e220000000800 */
[----:B-1----:R-:W-:Y:S01]  /*0c80*/  FFMA R21, R18, R22, R21 ;  /* 0x0000001612157223 */ /* 0x002fe20000000015 */
[----:B------:R-:W-:Y:S02]  /*0c90*/  FSEL R0, R13, R0, !P1 ;  /* 0x000000000d007208 */ /* 0x000fe40004800000 */
[----:B------:R-:W-:Y:S02]  /*0ca0*/  IADD3 R17, PT, PT, R17, 0x80, RZ ;  /* 0x0000008011117810 */ /* 0x000fe40007ffe0ff */
[----:B------:R-:W-:Y:S01]  /*0cb0*/  FSEL R16, R15, R0, !P2 ;  /* 0x000000000f107208 */ /* 0x000fe20005000000 */
[----:B--2---:R-:W-:-:S04]  /*0cc0*/  FFMA R2, R2, R20, R21 ;  /* 0x0000001402027223 */ /* 0x004fc80000000015 */
[----:B0-----:R-:W-:-:S07]  /*0cd0*/  FFMA R21, R3, R19, R2 ;  /* 0x0000001303157223 */ /* 0x001fce0000000002 */
.L_x_6:
[----:B------:R-:W-:Y:S05]  /*0ce0*/  BSYNC.RECONVERGENT B1 ;  /* 0x0000000000017941 */ /* 0x000fea0003800200 */
.L_x_5:
[----:B------:R-:W-:Y:S05]  /*0cf0*/  @!P0 BRA `(.L_x_1) ;  /* 0x0000000000cc8947 */ /* 0x000fea0003800000 */
[----:B------:R-:W-:Y:S01]  /*0d00*/  ISETP.NE.AND P1, PT, R14, 0x1, PT ;  /* 0x000000010e00780c */ /* 0x000fe20003f25270 */
[----:B------:R-:W-:Y:S01]  /*0d10*/  BSSY.RECONVERGENT B1, `(.L_x_7) ;  /* 0x0000020000017945 */ /* 0x000fe20003800200 */
[----:B------:R-:W-:-:S11]  /*0d20*/  LOP3.LUT P0, RZ, R12, 0x20, RZ, 0xc0, !PT ;  /* 0x000000200cff7812 */ /* 0x000fd6000780c0ff */
[----:B------:R-:W-:Y:S05]  /*0d30*/  @!P1 BRA `(.L_x_8) ;  /* 0x0000000000749947 */ /* 0x000fea0003800000 */
[----:B------:R-:W0:Y:S01]  /*0d40*/  LDC.64 R2, c[0x0][0x380] ;  /* 0x0000e000ff027b82 */ /* 0x000e220000000a00 */
[----:B------:R-:W-:-:S04]  /*0d50*/  IMAD R13, R8, R5, R17 ;  /* 0x00000005080d7224 */ /* 0x000fc800078e0211 */
[----:B0-----:R-:W-:-:S05]  /*0d60*/  IMAD.WIDE R12, R13, 0x4, R2 ;  /* 0x000000040d0c7825 */ /* 0x001fca00078e0202 */
[----:B------:R-:W2:Y:S04]  /*0d70*/  LDG.E R3, desc[UR4][R12.64] ;  /* 0x000000040c037981 */ /* 0x000ea8000c1e1900 */
[----:B------:R0:W3:Y:S01]  /*0d80*/  LDG.E R0, desc[UR4][R12.64+0x80] ;  /* 0x000080040c007981 */ /* 0x0000e2000c1e1900 */
[----:B------:R-:W-:Y:S01]  /*0d90*/  IMAD.MOV.U32 R2, RZ, RZ, 0x3bbb989d ;  /* 0x3bbb989dff027424 */ /* 0x000fe200078e00ff */
[----:B------:R-:W-:Y:S02]  /*0da0*/  MOV R15, 0x437c0000 ;  /* 0x437c0000000f7802 */ /* 0x000fe40000000f00 */
[----:B-----5:R-:W-:Y:S02]  /*0db0*/  ISETP.NE.AND P1, PT, R10, R17, PT ;  /* 0x000000110a00720c */ /* 0x020fe40003f25270 */
[----:B0-----:R-:W-:-:S02]  /*0dc0*/  IADD3 R13, PT, PT, R17, 0x20, RZ ;  /* 0x00000020110d7810 */ /* 0x001fc40007ffe0ff */
[----:B------:R-:W-:Y:S02]  /*0dd0*/  IADD3 R17, PT, PT, R17, 0x40, RZ ;  /* 0x0000004011117810 */ /* 0x000fe40007ffe0ff */
[----:B------:R-:W-:Y:S01]  /*0de0*/  ISETP.NE.AND P2, PT, R10, R13, PT ;  /* 0x0000000d0a00720c */ /* 0x000fe20003f45270 */
[----:B--2---:R-:W-:-:S04]  /*0df0*/  FFMA.SAT R14, R3, R2, 0.5 ;  /* 0x3f000000030e7423 */ /* 0x004fc80000002002 */
[----:B------:R-:W-:Y:S01]  /*0e00*/  FFMA.RM R14, R14, R15, 12582913 ;  /* 0x4b4000010e0e7423 */ /* 0x000fe2000000400f */
[----:B---3--:R-:W-:-:S03]  /*0e10*/  FFMA.SAT R18, R0, R2, 0.5 ;  /* 0x3f00000000127423 */ /* 0x008fc60000002002 */
[----:B------:R-:W-:Y:S01]  /*0e20*/  FADD R2, R14, -12583039 ;  /* 0xcb40007f0e027421 */ /* 0x000fe20000000000 */
[----:B------:R-:W-:Y:S01]  /*0e30*/  FFMA.RM R18, R18, R15, 12582913 ;  /* 0x4b40000112127423 */ /* 0x000fe2000000400f */
[----:B------:R-:W-:Y:S02]  /*0e40*/  IMAD.SHL.U32 R14, R14, 0x800000, RZ ;  /* 0x008000000e0e7824 */ /* 0x000fe400078e00ff */
[C---:B------:R-:W-:Y:S01]  /*0e50*/  FFMA R2, R3.reuse, 1.4426950216293334961, -R2 ;  /* 0x3fb8aa3b03027823 */ /* 0x040fe20000000802 */
[C---:B------:R-:W-:Y:S01]  /*0e60*/  FADD R15, R18.reuse, -12583039 ;  /* 0xcb40007f120f7421 */ /* 0x040fe20000000000 */
[----:B------:R-:W-:Y:S02]  /*0e70*/  SHF.L.U32 R13, R18, 0x17, RZ ;  /* 0x00000017120d7819 */ /* 0x000fe400000006ff */
[C---:B------:R-:W-:Y:S01]  /*0e80*/  FFMA R2, R3.reuse, 1.925963033500011079e-08, R2 ;  /* 0x32a5706003027823 */ /* 0x040fe20000000002 */
[----:B------:R-:W-:Y:S01]  /*0e90*/  FFMA R15, R0, 1.4426950216293334961, -R15 ;  /* 0x3fb8aa3b000f7823 */ /* 0x000fe2000000080f */
[----:B------:R-:W-:-:S03]  /*0ea0*/  FSEL R3, R3, R16, !P1 ;  /* 0x0000001003037208 */ /* 0x000fc60004800000 */
[C---:B------:R-:W-:Y:S01]  /*0eb0*/  FFMA R15, R0.reuse, 1.925963033500011079e-08, R15 ;  /* 0x32a57060000f7823 */ /* 0x040fe2000000000f */
[----:B------:R-:W0:Y:S01]  /*0ec0*/  MUFU.EX2 R2, R2 ;  /* 0x0000000200027308 */ /* 0x000e220000000800 */
[----:B------:R-:W-:-:S07]  /*0ed0*/  FSEL R16, R0, R3, !P2 ;  /* 0x0000000300107208 */ /* 0x000fce0005000000 */
[----:B------:R-:W1:Y:S01]  /*0ee0*/  MUFU.EX2 R15, R15 ;  /* 0x0000000f000f7308 */ /* 0x000e620000000800 */
[----:B0-----:R-:W-:-:S04]  /*0ef0*/  FFMA R14, R14, R2, R21 ;  /* 0x000000020e0e7223 */ /* 0x001fc80000000015 */
[----:B-1----:R-:W-:-:S07]  /*0f00*/  FFMA R21, R13, R15, R14 ;  /* 0x0000000f0d157223 */ /* 0x002fce000000000e */
.L_x_8:
[----:B------:R-:W-:Y:S05]  /*0f10*/  BSYNC.RECONVERGENT B1 ;  /* 0x0000000000017941 */ /* 0x000fea0003800200 */
.L_x_7:
[----:B------:R-:W-:Y:S05]  /*0f20*/  @P0 BRA `(.L_x_1) ;  /* 0x0000000000400947 */ /* 0x000fea0003800000 */
[----:B------:R-:W0:Y:S01]  /*0f30*/  LDC.64 R2, c[0x0][0x380] ;  /* 0x0000e000ff027b82 */ /* 0x000e220000000a00 */
[----:B------:R-:W-:-:S04]  /*0f40*/  IMAD R5, R8, R5, R17 ;  /* 0x0000000508057224 */ /* 0x000fc800078e0211 */
[----:B0-----:R-:W-:-:S06]  /*0f50*/  IMAD.WIDE R2, R5, 0x4, R2 ;  /* 0x0000000405027825 */ /* 0x001fcc00078e0202 */
[----:B------:R-:W2:Y:S01]  /*0f60*/  LDG.E R3, desc[UR4][R2.64] ;  /* 0x0000000402037981 */ /* 0x000ea2000c1e1900 */
[----:B------:R-:W-:Y:S02]  /*0f70*/  HFMA2 R5, -RZ, RZ, 3.7421875, 0 ;  /* 0x437c0000ff057431 */ /* 0x000fe400000001ff */
[----:B------:R-:W-:Y:S01]  /*0f80*/  IMAD.MOV.U32 R0, RZ, RZ, 0x3bbb989d ;  /* 0x3bbb989dff007424 */ /* 0x000fe200078e00ff */
[----:B-----5:R-:W-:-:S03]  /*0f90*/  ISETP.NE.AND P0, PT, R10, R17, PT ;  /* 0x000000110a00720c */ /* 0x020fc60003f05270 */
[C---:B--2---:R-:W-:Y:S01]  /*0fa0*/  FFMA.SAT R0, R3.reuse, R0, 0.5 ;  /* 0x3f00000003007423 */ /* 0x044fe20000002000 */
[----:B------:R-:W-:-:S03]  /*0fb0*/  FSEL R16, R3, R16, !P0 ;  /* 0x0000001003107208 */ /* 0x000fc60004000000 */
[----:B------:R-:W-:-:S04]  /*0fc0*/  FFMA.RM R0, R0, R5, 12582913 ;  /* 0x4b40000100007423 */ /* 0x000fc80000004005 */
[C---:B------:R-:W-:Y:S01]  /*0fd0*/  FADD R8, R0.reuse, -12583039 ;  /* 0xcb40007f00087421 */ /* 0x040fe20000000000 */
[----:B------:R-:W-:-:S03]  /*0fe0*/  SHF.L.U32 R0, R0, 0x17, RZ ;  /* 0x0000001700007819 */ /* 0x000fc600000006ff */
[----:B------:R-:W-:-:S04]  /*0ff0*/  FFMA R8, R3, 1.4426950216293334961, -R8 ;  /* 0x3fb8aa3b03087823 */ /* 0x000fc80000000808 */
[----:B------:R-:W-:-:S06]  /*1000*/  FFMA R8, R3, 1.925963033500011079e-08, R8 ;  /* 0x32a5706003087823 */ /* 0x000fcc0000000008 */
[----:B------:R-:W0:Y:S02]  /*1010*/  MUFU.EX2 R8, R8 ;  /* 0x0000000800087308 */ /* 0x000e240000000800 */
[----:B0-----:R-:W-:-:S07]  /*1020*/  FFMA R21, R0, R8, R21 ;  /* 0x0000000800157223 */ /* 0x001fce0000000015 */
.L_x_1:
[----:B------:R-:W-:Y:S05]  /*1030*/  BSYNC.RECONVERGENT B0 ;  /* 0x0000000000007941 */ /* 0x000fea0003800200 */
.L_x_0:
[----:B------:R-:W-:Y:S01]  /*1040*/  FSETP.NEU.AND P0, PT, R16, -INF , PT ;  /* 0xff8000001000780b */ /* 0x000fe20003f0d000 */
[----:B------:R-:W-:Y:S01]  /*1050*/  IMAD R0, R4, 0x84, R11 ;  /* 0x0000008404007824 */ /* 0x000fe200078e020b */
[C---:B------:R-:W-:Y:S01]  /*1060*/  ISETP.GT.U32.AND P1, PT, R7.reuse, 0xf, PT ;  /* 0x0000000f0700780c */ /* 0x040fe20003f24070 */
[----:B------:R-:W-:Y:S01]  /*1070*/  BSSY.RECONVERGENT B0, `(.L_x_9) ;  /* 0x000002a000007945 */ /* 0x000fe20003800200 */
[C---:B------:R-:W-:Y:S01]  /*1080*/  ISETP.NE.AND P2, PT, R7.reuse, RZ, PT ;  /* 0x000000ff0700720c */ /* 0x040fe20003f45270 */
[----:B------:R-:W-:-:S05]  /*1090*/  IMAD R2, R7, 0x4, R0 ;  /* 0x0000000407027824 */ /* 0x000fca00078e0200 */
[----:B------:R-:W-:Y:S04]  /*10a0*/  STS [R2], R21 ;  /* 0x0000001502007388 */ /* 0x000fe80000000800 */
[----:B------:R-:W-:Y:S01]  /*10b0*/  @P0 STS [R11+0x108], R16 ;  /* 0x000108100b000388 */ /* 0x000fe20000000800 */
[----:B------:R-:W-:Y:S01]  /*10c0*/  BAR.SYNC.DEFER_BLOCKING 0x0 ;  /* 0x0000000000007b1d */ /* 0x000fe20000010000 */
[----:B------:R-:W-:-:S05]  /*10d0*/  ISETP.GT.U32.AND P0, PT, R7, 0x7, PT ;  /* 0x000000070700780c */ /* 0x000fca0003f04070 */
[----:B------:R-:W-:Y:S04]  /*10e0*/  @!P1 LDS R3, [R2+0x40] ;  /* 0x0000400002039984 */ /* 0x000fe80000000800 */
[----:B------:R-:W0:Y:S02]  /*10f0*/  @!P1 LDS R8, [R2] ;  /* 0x0000000002089984 */ /* 0x000e240000000800 */
[----:B0-----:R-:W-:-:S05]  /*1100*/  @!P1 FADD R3, R3, R8 ;  /* 0x0000000803039221 */ /* 0x001fca0000000000 */
[----:B------:R-:W-:Y:S01]  /*1110*/  @!P1 STS [R2], R3 ;  /* 0x0000000302009388 */ /* 0x000fe20000000800 */
        /* <DEDUP_REMOVED lines=13> */
[----:B------:R-:W-:-:S05]  /*11f0*/  LOP3.LUT P1, RZ, R7, R4, RZ, 0xfc, !PT ;  /* 0x0000000407ff7212 */ /* 0x000fca000782fcff */
[----:B------:R-:W-:Y:S04]  /*1200*/  @!P0 LDS R3, [R2+0x8] ;  /* 0x0000080002038984 */ /* 0x000fe80000000800 */
[----:B------:R-:W0:Y:S02]  /*1210*/  @!P0 LDS R8, [R2] ;  /* 0x0000000002088984 */ /* 0x000e240000000800 */
[----:B0-----:R-:W-:-:S05]  /*1220*/  @!P0 FADD R3, R3, R8 ;  /* 0x0000000803038221 */ /* 0x001fca0000000000 */
[----:B------:R0:W-:Y:S01]  /*1230*/  @!P0 STS [R2], R3 ;  /* 0x0000000302008388 */ /* 0x0001e20000000800 */
[----:B------:R-:W-:Y:S06]  /*1240*/  BAR.SYNC.DEFER_BLOCKING 0x0 ;  /* 0x0000000000007b1d */ /* 0x000fec0000010000 */
[----:B------:R-:W-:Y:S05]  /*1250*/  @P2 BRA `(.L_x_10) ;  /* 0x00000000002c2947 */ /* 0x000fea0003800000 */
[----:B0-----:R-:W-:Y:S01]  /*1260*/  LDS R3, [R0+0x4] ;  /* 0x0000040000037984 */ /* 0x001fe20000000800 */
[----:B------:R-:W-:-:S03]  /*1270*/  IADD3 R9, PT, PT, R9, 0x10c, RZ ;  /* 0x0000010c09097810 */ /* 0x000fc60007ffe0ff */
[----:B------:R-:W0:Y:S01]  /*1280*/  LDS R4, [R2] ;  /* 0x0000000002047984 */ /* 0x000e220000000800 */
[----:B------:R-:W-:Y:S01]  /*1290*/  LEA R9, R6, R9, 0x18 ;  /* 0x0000000906097211 */ /* 0x000fe200078ec0ff */
[----:B0-----:R-:W-:-:S05]  /*12a0*/  FADD R3, R3, R4 ;  /* 0x0000000403037221 */ /* 0x001fca0000000000 */
[----:B------:R0:W-:Y:S04]  /*12b0*/  STS [R2], R3 ;  /* 0x0000000302007388 */ /* 0x0001e80000000800 */
[----:B------:R0:W1:Y:S02]  /*12c0*/  LDS R5, [R0] ;  /* 0x0000000000057984 */ /* 0x0000640000000800 */
.L_x_11:
[----:B0-----:R-:W1:Y:S02]  /*12d0*/  LDS R2, [R9] ;  /* 0x0000000009027984 */ /* 0x001e640000000800 */
[----:B-1----:R-:W-:-:S05]  /*12e0*/  FADD R3, R5, R2 ;  /* 0x0000000205037221 */ /* 0x002fca0000000000 */
[----:B------:R-:W0:Y:S02]  /*12f0*/  ATOMS.CAST.SPIN P0, [R9], R2, R3 ;  /* 0x000000020900758d */ /* 0x000e240001800003 */
[----:B0-----:R-:W-:Y:S05]  /*1300*/  @!P0 BRA `(.L_x_11) ;  /* 0xfffffffc00f08947 */ /* 0x001fea000383ffff */
.L_x_10:
[----:B------:R-:W-:Y:S05]  /*1310*/  BSYNC.RECONVERGENT B0 ;  /* 0x0000000000007941 */ /* 0x000fea0003800200 */
.L_x_9:
[----:B------:R-:W-:Y:S06]  /*1320*/  BAR.SYNC.DEFER_BLOCKING 0x0 ;  /* 0x0000000000007b1d */ /* 0x000fec0000010000 */
[----:B------:R-:W-:Y:S05]  /*1330*/  @P1 EXIT ;  /* 0x000000000000194d */ /* 0x000fea0003800000 */
[----:B0-----:R-:W0:Y:S01]  /*1340*/  LDS.64 R2, [R11+0x108] ;  /* 0x000108000b027984 */ /* 0x001e220000000a00 */
[----:B------:R-:W-:Y:S01]  /*1350*/  IMAD.MOV.U32 R5, RZ, RZ, 0x3e055027 ;  /* 0x3e055027ff057424 */ /* 0x000fe200078e00ff */
[----:B------:R-:W1:Y:S01]  /*1360*/  LDCU UR6, c[0x0][0x398] ;  /* 0x00007300ff0677ac */ /* 0x000e620008000800 */
[----:B0-----:R-:W-:-:S13]  /*1370*/  FSETP.GEU.AND P0, PT, R3, 1.175494350822287508e-38, PT ;  /* 0x008000000300780b */ /* 0x001fda0003f0e000 */
[----:B------:R-:W-:-:S05]  /*1380*/  @!P0 FMUL R3, R3, 8388608 ;  /* 0x4b00000003038820 */ /* 0x000fca0000400000 */
[----:B------:R-:W-:-:S04]  /*1390*/  IADD3 R0, PT, PT, R3, -0x3f2aaaab, RZ ;  /* 0xc0d5555503007810 */ /* 0x000fc80007ffe0ff */
[----:B------:R-:W-:-:S04]  /*13a0*/  LOP3.LUT R4, R0, 0xff800000, RZ, 0xc0, !PT ;  /* 0xff80000000047812 */ /* 0x000fc800078ec0ff */
[----:B------:R-:W-:-:S05]  /*13b0*/  IADD3 R0, PT, PT, R3, -R4, RZ ;  /* 0x8000000403007210 */ /* 0x000fca0007ffe0ff */
[----:B------:R-:W-:Y:S01]  /*13c0*/  FADD R6, R0, -1 ;  /* 0xbf80000000067421 */ /* 0x000fe20000000000 */
[----:B------:R-:W-:Y:S02]  /*13d0*/  FSEL R0, RZ, -23, P0 ;  /* 0xc1b80000ff007808 */ /* 0x000fe40000000000 */
[----:B------:R-:W-:Y:S01]  /*13e0*/  ISETP.GT.U32.AND P0, PT, R3, 0x7f7fffff, PT ;  /* 0x7f7fffff0300780c */ /* 0x000fe20003f04070 */
[----:B------:R-:W-:-:S04]  /*13f0*/  FFMA R5, R6, -R5, 0.14084610342979431152 ;  /* 0x3e1039f606057423 */ /* 0x000fc80000000805 */
[----:B------:R-:W-:-:S04]  /*1400*/  FFMA R5, R6, R5, -0.12148627638816833496 ;  /* 0xbdf8cdcc06057423 */ /* 0x000fc80000000005 */
[----:B------:R-:W-:-:S04]  /*1410*/  FFMA R5, R6, R5, 0.13980610668659210205 ;  /* 0x3e0f295506057423 */ /* 0x000fc80000000005 */
[----:B------:R-:W-:-:S04]  /*1420*/  FFMA R5, R6, R5, -0.16684235632419586182 ;  /* 0xbe2ad8b906057423 */ /* 0x000fc80000000005 */
[----:B------:R-:W-:-:S04]  /*1430*/  FFMA R5, R6, R5, 0.20012299716472625732 ;  /* 0x3e4ced0b06057423 */ /* 0x000fc80000000005 */
[----:B------:R-:W-:-:S04]  /*1440*/  FFMA R5, R6, R5, -0.24999669194221496582 ;  /* 0xbe7fff2206057423 */ /* 0x000fc80000000005 */
[----:B------:R-:W-:Y:S01]  /*1450*/  FFMA R7, R6, R5, 0.33333182334899902344 ;  /* 0x3eaaaa7806077423 */ /* 0x000fe20000000005 */
[----:B-1----:R-:W-:-:S03]  /*1460*/  I2FP.F32.S32 R5, UR6 ;  /* 0x0000000600057c45 */ /* 0x002fc60008201400 */
[C---:B------:R-:W-:Y:S01]  /*1470*/  FFMA R9, R6.reuse, R7, -0.5 ;  /* 0xbf00000006097423 */ /* 0x040fe20000000007 */
[----:B------:R-:W-:Y:S02]  /*1480*/  I2FP.F32.S32 R7, R4 ;  /* 0x0000000400077245 */ /* 0x000fe40000201400 */
[----:B------:R-:W0:Y:S01]  /*1490*/  MUFU.RCP R4, R5 ;  /* 0x0000000500047308 */ /* 0x000e220000001000 */
[C---:B------:R-:W-:Y:S02]  /*14a0*/  FMUL R9, R6.reuse, R9 ;  /* 0x0000000906097220 */ /* 0x040fe40000400000 */
[----:B------:R-:W-:Y:S02]  /*14b0*/  FFMA R0, R7, 1.1920928955078125e-07, R0 ;  /* 0x3400000007007823 */ /* 0x000fe40000000000 */
[----:B------:R-:W-:Y:S01]  /*14c0*/  FFMA R9, R6, R9, R6 ;  /* 0x0000000906097223 */ /* 0x000fe20000000006 */
[----:B------:R-:W-:-:S03]  /*14d0*/  MOV R6, 0x7f800000 ;  /* 0x7f80000000067802 */ /* 0x000fc60000000f00 */
[----:B------:R-:W-:Y:S02]  /*14e0*/  FFMA R0, R0, 0.69314718246459960938, R9 ;  /* 0x3f31721800007823 */ /* 0x000fe40000000009 */
[C---:B------:R-:W-:Y:S01]  /*14f0*/  @P0 FFMA R0, R3.reuse, R6, +INF ;  /* 0x7f80000003000423 */ /* 0x040fe20000000006 */
[----:B------:R-:W-:-:S04]  /*1500*/  FSETP.NEU.AND P0, PT, R3, RZ, PT ;  /* 0x000000ff0300720b */ /* 0x000fc80003f0d000 */
[----:B------:R-:W-:Y:S01]  /*1510*/  FSEL R3, R0, -INF , P0 ;  /* 0xff80000000037808 */ /* 0x000fe20000000000 */
[----:B0-----:R-:W-:-:S04]  /*1520*/  FFMA R7, -R5, R4, 1 ;  /* 0x3f80000005077423 */ /* 0x001fc80000000104 */
[----:B------:R-:W-:Y:S01]  /*1530*/  FADD R0, R3, -R2 ;  /* 0x8000000203007221 */ /* 0x000fe20000000000 */
[----:B------:R-:W-:-:S03]  /*1540*/  FFMA R7, R4, R7, R4 ;  /* 0x0000000704077223 */ /* 0x000fc60000000004 */
[----:B------:R-:W0:Y:S01]  /*1550*/  FCHK P0, R0, R5 ;  /* 0x0000000500007302 */ /* 0x000e220000000000 */
[----:B------:R-:W-:-:S04]  /*1560*/  FFMA R2, R0, R7, RZ ;  /* 0x0000000700027223 */ /* 0x000fc800000000ff */
[----:B------:R-:W-:-:S04]  /*1570*/  FFMA R3, -R5, R2, R0 ;  /* 0x0000000205037223 */ /* 0x000fc80000000100 */
[----:B------:R-:W-:Y:S01]  /*1580*/  FFMA R7, R7, R3, R2 ;  /* 0x0000000307077223 */ /* 0x000fe20000000002 */
[----:B0-----:R-:W-:Y:S06]  /*1590*/  @!P0 BRA `(.L_x_12) ;  /* 0x0000000000088947 */ /* 0x001fec0003800000 */
[----:B------:R-:W-:-:S07]  /*15a0*/  MOV R2, 0x15c0 ;  /* 0x000015c000027802 */ /* 0x000fce0000000f00 */
[----:B-----5:R-:W-:Y:S05]  /*15b0*/  CALL.REL.NOINC `($__internal_0_$__cuda_sm3x_div_rn_noftz_f32_slowpath) ;  /* 0x00000000000c7944 */ /* 0x020fea0003c00000 */
.L_x_12:
[----:B------:R-:W0:Y:S02]  /*15c0*/  LDC.64 R2, c[0x0][0x390] ;  /* 0x0000e400ff027b82 */ /* 0x000e240000000a00 */
[----:B0-----:R-:W-:Y:S01]  /*15d0*/  REDG.E.ADD.F32.FTZ.RN.STRONG.GPU desc[UR4][R2.64], R7 ;  /* 0x00000007020079a6 */ /* 0x001fe2000c12f304 */
[----:B------:R-:W-:Y:S05]  /*15e0*/  EXIT ;  /* 0x000000000000794d */ /* 0x000fea0003800000 */
        .weak           $__internal_0_$__cuda_sm3x_div_rn_noftz_f32_slowpath
        .type           $__internal_0_$__cuda_sm3x_div_rn_noftz_f32_slowpath,@function
        .size           $__internal_0_$__cuda_sm3x_div_rn_noftz_f32_slowpath,(.L_x_22 - $__internal_0_$__cuda_sm3x_div_rn_noftz_f32_slowpath)
$__internal_0_$__cuda_sm3x_div_rn_noftz_f32_slowpath:
[----:B------:R-:W-:Y:S01]  /*15f0*/  SHF.R.U32.HI R4, RZ, 0x17, R5 ;  /* 0x00000017ff047819 */ /* 0x000fe20000011605 */
[--C-:B------:R-:W-:Y:S01]  /*1600*/  IMAD.MOV.U32 R7, RZ, RZ, R0.reuse ;  /* 0x000000ffff077224 */ /* 0x100fe200078e0000 */
[----:B------:R-:W-:Y:S02]  /*1610*/  SHF.R.U32.HI R3, RZ, 0x17, R0 ;  /* 0x00000017ff037819 */ /* 0x000fe40000011600 */
[----:B------:R-:W-:Y:S02]  /*1620*/  LOP3.LUT R6, R4, 0xff, RZ, 0xc0, !PT ;  /* 0x000000ff04067812 */ /* 0x000fe400078ec0ff */
[----:B------:R-:W-:Y:S02]  /*1630*/  LOP3.LUT R4, R3, 0xff, RZ, 0xc0, !PT ;  /* 0x000000ff03047812 */ /* 0x000fe400078ec0ff */
[----:B------:R-:W-:Y:S02]  /*1640*/  IADD3 R10, PT, PT, R6, -0x1, RZ ;  /* 0xffffffff060a7810 */ /* 0x000fe40007ffe0ff */
[----:B------:R-:W-:-:S02]  /*1650*/  IADD3 R9, PT, PT, R4, -0x1, RZ ;  /* 0xffffffff04097810 */ /* 0x000fc40007ffe0ff */
[----:B------:R-:W-:-:S04]  /*1660*/  ISETP.GT.U32.AND P0, PT, R10, 0xfd, PT ;  /* 0x000000fd0a00780c */ /* 0x000fc80003f04070 */
[----:B------:R-:W-:-:S13]  /*1670*/  ISETP.GT.U32.OR P0, PT, R9, 0xfd, P0 ;  /* 0x000000fd0900780c */ /* 0x000fda0000704470 */
[----:B------:R-:W-:Y:S01]  /*1680*/  @!P0 MOV R8, RZ ;  /* 0x000000ff00088202 */ /* 0x000fe20000000f00 */
[----:B------:R-:W-:Y:S06]  /*1690*/  @!P0 BRA `(.L_x_13) ;  /* 0x0000000000608947 */ /* 0x000fec0003800000 */
[----:B------:R-:W-:Y:S02]  /*16a0*/  FSETP.GTU.FTZ.AND P0, PT, |R0|, +INF , PT ;  /* 0x7f8000000000780b */ /* 0x000fe40003f1c200 */
[----:B------:R-:W-:Y:S02]  /*16b0*/  FSETP.GTU.FTZ.AND P1, PT, |R5|, +INF , PT ;  /* 0x7f8000000500780b */ /* 0x000fe40003f3c200 */
[----:B------:R-:W-:Y:S02]  /*16c0*/  MOV R3, R5 ;  /* 0x0000000500037202 */ /* 0x000fe40000000f00 */
[----:B------:R-:W-:-:S13]  /*16d0*/  PLOP3.LUT P0, PT, P0, P1, PT, 0xf8, 0x8f ;  /* 0x00000000008f781c */ /* 0x000fda0000703f70 */
[----:B------:R-:W-:Y:S05]  /*16e0*/  @P0 BRA `(.L_x_14) ;  /* 0x0000000400440947 */ /* 0x000fea0003800000 */
[----:B------:R-:W-:-:S13]  /*16f0*/  LOP3.LUT P0, RZ, R5, 0x7fffffff, R7, 0xc8, !PT ;  /* 0x7fffffff05ff7812 */ /* 0x000fda000780c807 */
[----:B------:R-:W-:Y:S05]  /*1700*/  @!P0 BRA `(.L_x_15) ;  /* 0x0000000400348947 */ /* 0x000fea0003800000 */
[C---:B------:R-:W-:Y:S02]  /*1710*/  FSETP.NEU.FTZ.AND P2, PT, |R0|.reuse, +INF , PT ;  /* 0x7f8000000000780b */ /* 0x040fe40003f5d200 */
[----:B------:R-:W-:Y:S02]  /*1720*/  FSETP.NEU.FTZ.AND P1, PT, |R3|, +INF , PT ;  /* 0x7f8000000300780b */ /* 0x000fe40003f3d200 */
[----:B------:R-:W-:-:S11]  /*1730*/  FSETP.NEU.FTZ.AND P0, PT, |R0|, +INF , PT ;  /* 0x7f8000000000780b */ /* 0x000fd60003f1d200 */
[----:B------:R-:W-:Y:S05]  /*1740*/  @!P1 BRA !P2, `(.L_x_15) ;  /* 0x0000000400249947 */ /* 0x000fea0005000000 */
[----:B------:R-:W-:-:S04]  /*1750*/  LOP3.LUT P2, RZ, R7, 0x7fffffff, RZ, 0xc0, !PT ;  /* 0x7fffffff07ff7812 */ /* 0x000fc8000784c0ff */
[----:B------:R-:W-:-:S13]  /*1760*/  PLOP3.LUT P1, PT, P1, P2, PT, 0x2f, 0xf2 ;  /* 0x0000000000f2781c */ /* 0x000fda0000f24577 */
[----:B------:R-:W-:Y:S05]  /*1770*/  @P1 BRA `(.L_x_16) ;  /* 0x0000000400101947 */ /* 0x000fea0003800000 */
[----:B------:R-:W-:-:S04]  /*1780*/  LOP3.LUT P1, RZ, R5, 0x7fffffff, RZ, 0xc0, !PT ;  /* 0x7fffffff05ff7812 */ /* 0x000fc8000782c0ff */
[----:B------:R-:W-:-:S13]  /*1790*/  PLOP3.LUT P0, PT, P0, P1, PT, 0x2f, 0xf2 ;  /* 0x0000000000f2781c */ /* 0x000fda0000702577 */
[----:B------:R-:W-:Y:S05]  /*17a0*/  @P0 BRA `(.L_x_17) ;  /* 0x0000000000f80947 */ /* 0x000fea0003800000 */
[----:B------:R-:W-:Y:S02]  /*17b0*/  ISETP.GE.AND P0, PT, R9, RZ, PT ;  /* 0x000000ff0900720c */ /* 0x000fe40003f06270 */
[----:B------:R-:W-:-:S11]  /*17c0*/  ISETP.GE.AND P1, PT, R10, RZ, PT ;  /* 0x000000ff0a00720c */ /* 0x000fd60003f26270 */
[----:B------:R-:W-:Y:S01]  /*17d0*/  @P0 MOV R8, RZ ;  /* 0x000000ff00080202 */ /* 0x000fe20000000f00 */
[----:B------:R-:W-:Y:S02]  /*17e0*/  @!P0 IMAD.MOV.U32 R8, RZ, RZ, -0x40 ;  /* 0xffffffc0ff088424 */ /* 0x000fe400078e00ff */
[----:B------:R-:W-:Y:S01]  /*17f0*/  @!P0 FFMA R7, R0, 1.84467440737095516160e+19, RZ ;  /* 0x5f80000000078823 */ /* 0x000fe200000000ff */
[----:B------:R-:W-:Y:S02]  /*1800*/  @!P1 FFMA R5, R3, 1.84467440737095516160e+19, RZ ;  /* 0x5f80000003059823 */ /* 0x000fe400000000ff */
[----:B------:R-:W-:-:S07]  /*1810*/  @!P1 IADD3 R8, PT, PT, R8, 0x40, RZ ;  /* 0x0000004008089810 */ /* 0x000fce0007ffe0ff */
.L_x_13:
[----:B------:R-:W-:Y:S02]  /*1820*/  LEA R0, R6, 0xc0800000, 0x17 ;  /* 0xc080000006007811 */ /* 0x000fe400078eb8ff */
[----:B------:R-:W-:Y:S02]  /*1830*/  IADD3 R4, PT, PT, R4, -0x7f, RZ ;  /* 0xffffff8104047810 */ /* 0x000fe40007ffe0ff */
[----:B------:R-:W-:-:S03]  /*1840*/  IADD3 R5, PT, PT, -R0, R5, RZ ;  /* 0x0000000500057210 */ /* 0x000fc60007ffe1ff */
[----:B------:R-:W-:Y:S01]  /*1850*/  IMAD R0, R4, -0x800000, R7 ;  /* 0xff80000004007824 */ /* 0x000fe200078e0207 */
[----:B------:R-:W0:Y:S01]  /*1860*/  MUFU.RCP R3, R5 ;  /* 0x0000000500037308 */ /* 0x000e220000001000 */
[----:B------:R-:W-:-:S04]  /*1870*/  FADD.FTZ R9, -R5, -RZ ;  /* 0x800000ff05097221 */ /* 0x000fc80000010100 */
[----:B0-----:R-:W-:-:S04]  /*1880*/  FFMA R10, R3, R9, 1 ;  /* 0x3f800000030a7423 */ /* 0x001fc80000000009 */
[----:B------:R-:W-:-:S04]  /*1890*/  FFMA R12, R3, R10, R3 ;  /* 0x0000000a030c7223 */ /* 0x000fc80000000003 */
[----:B------:R-:W-:-:S04]  /*18a0*/  FFMA R3, R0, R12, RZ ;  /* 0x0000000c00037223 */ /* 0x000fc800000000ff */
[----:B------:R-:W-:-:S04]  /*18b0*/  FFMA R10, R9, R3, R0 ;  /* 0x00000003090a7223 */ /* 0x000fc80000000000 */
[----:B------:R-:W-:Y:S01]  /*18c0*/  FFMA R11, R12, R10, R3 ;  /* 0x0000000a0c0b7223 */ /* 0x000fe20000000003 */
[----:B------:R-:W-:-:S03]  /*18d0*/  IADD3 R3, PT, PT, R4, 0x7f, -R6 ;  /* 0x0000007f04037810 */ /* 0x000fc60007ffe806 */
[----:B------:R-:W-:Y:S02]  /*18e0*/  FFMA R10, R9, R11, R0 ;  /* 0x0000000b090a7223 */ /* 0x000fe40000000000 */
[----:B------:R-:W-:Y:S02]  /*18f0*/  IMAD.IADD R3, R3, 0x1, R8 ;  /* 0x0000000103037824 */ /* 0x000fe400078e0208 */
[----:B------:R-:W-:-:S05]  /*1900*/  FFMA R7, R12, R10, R11 ;  /* 0x0000000a0c077223 */ /* 0x000fca000000000b */
[----:B------:R-:W-:-:S04]  /*1910*/  SHF.R.U32.HI R0, RZ, 0x17, R7 ;  /* 0x00000017ff007819 */ /* 0x000fc80000011607 */
[----:B------:R-:W-:-:S04]  /*1920*/  LOP3.LUT R0, R0, 0xff, RZ, 0xc0, !PT ;  /* 0x000000ff00007812 */ /* 0x000fc800078ec0ff */
[----:B------:R-:W-:-:S04]  /*1930*/  IADD3 R6, PT, PT, R0, R3, RZ ;  /* 0x0000000300067210 */ /* 0x000fc80007ffe0ff */
[----:B------:R-:W-:-:S04]  /*1940*/  IADD3 R0, PT, PT, R6, -0x1, RZ ;  /* 0xffffffff06007810 */ /* 0x000fc80007ffe0ff */
[----:B------:R-:W-:-:S13]  /*1950*/  ISETP.GE.U32.AND P0, PT, R0, 0xfe, PT ;  /* 0x000000fe0000780c */ /* 0x000fda0003f06070 */
[----:B------:R-:W-:Y:S05]  /*1960*/  @!P0 BRA `(.L_x_18) ;  /* 0x0000000000808947 */ /* 0x000fea0003800000 */
[----:B------:R-:W-:-:S13]  /*1970*/  ISETP.GT.AND P0, PT, R6, 0xfe, PT ;  /* 0x000000fe0600780c */ /* 0x000fda0003f04270 */
[----:B------:R-:W-:Y:S05]  /*1980*/  @P0 BRA `(.L_x_19) ;  /* 0x00000000006c0947 */ /* 0x000fea0003800000 */
[----:B------:R-:W-:-:S13]  /*1990*/  ISETP.GE.AND P0, PT, R6, 0x1, PT ;  /* 0x000000010600780c */ /* 0x000fda0003f06270 */
[----:B------:R-:W-:Y:S05]  /*19a0*/  @P0 BRA `(.L_x_20) ;  /* 0x0000000000980947 */ /* 0x000fea0003800000 */
[----:B------:R-:W-:Y:S02]  /*19b0*/  ISETP.GE.AND P0, PT, R6, -0x18, PT ;  /* 0xffffffe80600780c */ /* 0x000fe40003f06270 */
[----:B------:R-:W-:-:S11]  /*19c0*/  LOP3.LUT R7, R7, 0x80000000, RZ, 0xc0, !PT ;  /* 0x8000000007077812 */ /* 0x000fd600078ec0ff */
[----:B------:R-:W-:Y:S05]  /*19d0*/  @!P0 BRA `(.L_x_20) ;  /* 0x00000000008c8947 */ /* 0x000fea0003800000 */
[-CC-:B------:R-:W-:Y:S01]  /*19e0*/  FFMA.RZ R0, R12, R10.reuse, R11.reuse ;  /* 0x0000000a0c007223 */ /* 0x180fe2000000c00b */
[----:B------:R-:W-:Y:S01]  /*19f0*/  IADD3 R5, PT, PT, R6, 0x20, RZ ;  /* 0x0000002006057810 */ /* 0x000fe20007ffe0ff */
[-CC-:B------:R-:W-:Y:S01]  /*1a00*/  FFMA.RM R3, R12, R10.reuse, R11.reuse ;  /* 0x0000000a0c037223 */ /* 0x180fe2000000400b */
[----:B------:R-:W-:Y:S02]  /*1a10*/  ISETP.NE.AND P2, PT, R6, RZ, PT ;  /* 0x000000ff0600720c */ /* 0x000fe40003f45270 */
[----:B------:R-:W-:Y:S01]  /*1a20*/  LOP3.LUT R4, R0, 0x7fffff, RZ, 0xc0, !PT ;  /* 0x007fffff00047812 */ /* 0x000fe200078ec0ff */
[----:B------:R-:W-:Y:S01]  /*1a30*/  FFMA.RP R0, R12, R10, R11 ;  /* 0x0000000a0c007223 */ /* 0x000fe2000000800b */
[----:B------:R-:W-:Y:S01]  /*1a40*/  ISETP.NE.AND P1, PT, R6, RZ, PT ;  /* 0x000000ff0600720c */ /* 0x000fe20003f25270 */
[----:B------:R-:W-:Y:S01]  /*1a50*/  IMAD.MOV R6, RZ, RZ, -R6 ;  /* 0x000000ffff067224 */ /* 0x000fe200078e0a06 */
[----:B------:R-:W-:Y:S02]  /*1a60*/  LOP3.LUT R4, R4, 0x800000, RZ, 0xfc, !PT ;  /* 0x0080000004047812 */ /* 0x000fe400078efcff */
[----:B------:R-:W-:-:S02]  /*1a70*/  FSETP.NEU.FTZ.AND P0, PT, R0, R3, PT ;  /* 0x000000030000720b */ /* 0x000fc40003f1d000 */
[----:B------:R-:W-:Y:S02]  /*1a80*/  SHF.L.U32 R5, R4, R5, RZ ;  /* 0x0000000504057219 */ /* 0x000fe400000006ff */
[----:B------:R-:W-:Y:S02]  /*1a90*/  SEL R3, R6, RZ, P2 ;  /* 0x000000ff06037207 */ /* 0x000fe40001000000 */
[----:B------:R-:W-:Y:S02]  /*1aa0*/  ISETP.NE.AND P1, PT, R5, RZ, P1 ;  /* 0x000000ff0500720c */ /* 0x000fe40000f25270 */
[----:B------:R-:W-:Y:S02]  /*1ab0*/  SHF.R.U32.HI R3, RZ, R3, R4 ;  /* 0x00000003ff037219 */ /* 0x000fe40000011604 */
[----:B------:R-:W-:Y:S02]  /*1ac0*/  PLOP3.LUT P0, PT, P0, P1, PT, 0xf8, 0x8f ;  /* 0x00000000008f781c */ /* 0x000fe40000703f70 */
[----:B------:R-:W-:-:S02]  /*1ad0*/  SHF.R.U32.HI R5, RZ, 0x1, R3 ;  /* 0x00000001ff057819 */ /* 0x000fc40000011603 */
[----:B------:R-:W-:-:S04]  /*1ae0*/  SEL R0, RZ, 0x1, !P0 ;  /* 0x00000001ff007807 */ /* 0x000fc80004000000 */
[----:B------:R-:W-:-:S04]  /*1af0*/  LOP3.LUT R0, R0, 0x1, R5, 0xf8, !PT ;  /* 0x0000000100007812 */ /* 0x000fc800078ef805 */
[----:B------:R-:W-:-:S04]  /*1b00*/  LOP3.LUT R0, R0, R3, RZ, 0xc0, !PT ;  /* 0x0000000300007212 */ /* 0x000fc800078ec0ff */
[----:B------:R-:W-:-:S04]  /*1b10*/  IADD3 R0, PT, PT, R5, R0, RZ ;  /* 0x0000000005007210 */ /* 0x000fc80007ffe0ff */
[----:B------:R-:W-:Y:S01]  /*1b20*/  LOP3.LUT R7, R0, R7, RZ, 0xfc, !PT ;  /* 0x0000000700077212 */ /* 0x000fe200078efcff */
[----:B------:R-:W-:Y:S06]  /*1b30*/  BRA `(.L_x_20) ;  /* 0x0000000000347947 */ /* 0x000fec0003800000 */
.L_x_19:
[----:B------:R-:W-:-:S04]  /*1b40*/  LOP3.LUT R7, R7, 0x80000000, RZ, 0xc0, !PT ;  /* 0x8000000007077812 */ /* 0x000fc800078ec0ff */
[----:B------:R-:W-:Y:S01]  /*1b50*/  LOP3.LUT R7, R7, 0x7f800000, RZ, 0xfc, !PT ;  /* 0x7f80000007077812 */ /* 0x000fe200078efcff */
[----:B------:R-:W-:Y:S06]  /*1b60*/  BRA `(.L_x_20) ;  /* 0x0000000000287947 */ /* 0x000fec0003800000 */
.L_x_18:
[----:B------:R-:W-:Y:S01]  /*1b70*/  LEA R7, R3, R7, 0x17 ;  /* 0x0000000703077211 */ /* 0x000fe200078eb8ff */
[----:B------:R-:W-:Y:S06]  /*1b80*/  BRA `(.L_x_20) ;  /* 0x0000000000207947 */ /* 0x000fec0003800000 */
.L_x_17:
[----:B------:R-:W-:-:S04]  /*1b90*/  LOP3.LUT R7, R5, 0x80000000, R7, 0x48, !PT ;  /* 0x8000000005077812 */ /* 0x000fc800078e4807 */
[----:B------:R-:W-:Y:S01]  /*1ba0*/  LOP3.LUT R7, R7, 0x7f800000, RZ, 0xfc, !PT ;  /* 0x7f80000007077812 */ /* 0x000fe200078efcff */
[----:B------:R-:W-:Y:S06]  /*1bb0*/  BRA `(.L_x_20) ;  /* 0x0000000000147947 */ /* 0x000fec0003800000 */
.L_x_16:
[----:B------:R-:W-:Y:S01]  /*1bc0*/  LOP3.LUT R7, R5, 0x80000000, R7, 0x48, !PT ;  /* 0x8000000005077812 */ /* 0x000fe200078e4807 */
[----:B------:R-:W-:Y:S06]  /*1bd0*/  BRA `(.L_x_20) ;  /* 0x00000000000c7947 */ /* 0x000fec0003800000 */
.L_x_15:
[----:B------:R-:W0:Y:S01]  /*1be0*/  MUFU.RSQ R7, -QNAN ;  /* 0xffc0000000077908 */ /* 0x000e220000001400 */
[----:B------:R-:W-:Y:S05]  /*1bf0*/  BRA `(.L_x_20) ;  /* 0x0000000000047947 */ /* 0x000fea0003800000 */
.L_x_14:
[----:B------:R-:W-:-:S07]  /*1c00*/  FADD.FTZ R7, R0, R3 ;  /* 0x0000000300077221 */ /* 0x000fce0000010000 */
.L_x_20:
[----:B------:R-:W-:-:S04]  /*1c10*/  HFMA2 R3, -RZ, RZ, 0, 0 ;  /* 0x00000000ff037431 */ /* 0x000fc800000001ff */
[----:B0-----:R-:W-:Y:S05]  /*1c20*/  RET.REL.NODEC R2 `(_Z21ccel_kernel_unalignedPKfPKiPfii) ;  /* 0xffffffe002f47950 */ /* 0x001fea0003c3ffff */
.L_x_21:
[----:B------:R-:W-:-:S00]  /*1c30*/  BRA `(.L_x_21) ;  /* 0xfffffffc00fc7947 */ /* 0x000fc0000383ffff */
[----:B------:R-:W-:-:S00]  /*1c40*/  NOP ;  /* 0x0000000000007918 */ /* 0x000fc00000000000 */
        /* <DEDUP_REMOVED lines=11> */
.L_x_22:


//--------------------- .nv.shared._Z21ccel_kernel_unalignedPKfPKiPfii --------------------------
	.section	.nv.shared._Z21ccel_kernel_unalignedPKfPKiPfii,"aw",@nobits
	.sectionflags	@""
	.align	4
.nv.shared._Z21ccel_kernel_unalignedPKfPKiPfii:
	.zero		1296


//--------------------- .nv.shared.reserved.0     --------------------------
	.section	.nv.shared.reserved.0,"aw",@nobits
	.weak		__nv_reservedSMEM_offset_0_alias
	.size		__nv_reservedSMEM_offset_0_alias, 0, 64
	.other		__nv_reservedSMEM_offset_0_alias,@"STO_CUDA_RESERVED_SHARED STV_DEFAULT"
__nv_reservedSMEM_offset_0_alias:
	.zero		0
	.zero		64


//--------------------- .nv.constant0._Z21ccel_kernel_unalignedPKfPKiPfii --------------------------
	.section	.nv.constant0._Z21ccel_kernel_unalignedPKfPKiPfii,"a",@progbits
	.sectionflags	@""
	.align	4
.nv.constant0._Z21ccel_kernel_unalignedPKfPKiPfii:
	.zero		928


//--------------------- SYMBOLS --------------------------

	.type		.nv.reservedSmem.offset0,@object
	.size		.nv.reservedSmem.offset0,0x4
	.type		.nv.reservedSmem.cap,@object
	.size		.nv.reservedSmem.cap,0x4
